//
// Generated by NVIDIA NVVM Compiler
//
// Compiler Build ID: CL-36424714
// Cuda compilation tools, release 13.0, V13.0.88
// Based on NVVM 20.0.0
//

.version 9.0
.target sm_100
.address_size 64

	// .globl	_Z15activation_reluPfS_S_ii
.extern .func  (.param .b64 func_retval0) malloc
(
	.param .b64 malloc_param_0
)
;
.func  (.param .b64 func_retval0) __internal_accurate_pow
(
	.param .b64 __internal_accurate_pow_param_0
)
;

.visible .entry _Z15activation_reluPfS_S_ii(
	.param .u64 .ptr .align 1 _Z15activation_reluPfS_S_ii_param_0,
	.param .u64 .ptr .align 1 _Z15activation_reluPfS_S_ii_param_1,
	.param .u64 .ptr .align 1 _Z15activation_reluPfS_S_ii_param_2,
	.param .u32 _Z15activation_reluPfS_S_ii_param_3,
	.param .u32 _Z15activation_reluPfS_S_ii_param_4
)
{
	.reg .pred 	%p<10>;
	.reg .b32 	%r<30>;
	.reg .b32 	%f<61>;
	.reg .b64 	%rd<41>;

	ld.param.u64 	%rd14, [_Z15activation_reluPfS_S_ii_param_0];
	ld.param.u64 	%rd13, [_Z15activation_reluPfS_S_ii_param_1];
	ld.param.u64 	%rd15, [_Z15activation_reluPfS_S_ii_param_2];
	ld.param.u32 	%r17, [_Z15activation_reluPfS_S_ii_param_3];
	ld.param.u32 	%r18, [_Z15activation_reluPfS_S_ii_param_4];
	cvta.to.global.u64 	%rd1, %rd15;
	cvta.to.global.u64 	%rd2, %rd14;
	min.s32 	%r19, %r17, %r18;
	setp.lt.s32 	%p1, %r19, 1;
	@%p1 bra 	$L__BB0_14;
	and.b32  	%r1, %r18, 7;
	add.s32 	%r2, %r1, -1;
	and.b32  	%r3, %r18, 3;
	and.b32  	%r4, %r18, 2147483640;
	and.b32  	%r5, %r18, 1;
	neg.s32 	%r6, %r4;
	add.s64 	%rd3, %rd2, 16;
	add.s64 	%rd4, %rd1, 16;
	cvta.to.global.u64 	%rd5, %rd13;
	mov.b32 	%r25, 0;
$L__BB0_2:
	setp.lt.u32 	%p2, %r18, 8;
	mul.lo.s32 	%r8, %r25, %r18;
	mul.wide.u32 	%rd16, %r25, 4;
	add.s64 	%rd6, %rd5, %rd16;
	mov.b32 	%r28, 0;
	@%p2 bra 	$L__BB0_5;
	mul.wide.u32 	%rd17, %r8, 4;
	add.s64 	%rd40, %rd3, %rd17;
	add.s64 	%rd39, %rd4, %rd17;
	mov.u32 	%r26, %r6;
$L__BB0_4:
	.pragma "nounroll";
	ld.global.f32 	%f1, [%rd40+-16];
	ld.global.f32 	%f2, [%rd6];
	add.f32 	%f3, %f1, %f2;
	st.global.f32 	[%rd40+-16], %f3;
	max.f32 	%f4, %f3, 0f00000000;
	st.global.f32 	[%rd39+-16], %f4;
	ld.global.f32 	%f5, [%rd40+-12];
	ld.global.f32 	%f6, [%rd6];
	add.f32 	%f7, %f5, %f6;
	st.global.f32 	[%rd40+-12], %f7;
	max.f32 	%f8, %f7, 0f00000000;
	st.global.f32 	[%rd39+-12], %f8;
	ld.global.f32 	%f9, [%rd40+-8];
	ld.global.f32 	%f10, [%rd6];
	add.f32 	%f11, %f9, %f10;
	st.global.f32 	[%rd40+-8], %f11;
	max.f32 	%f12, %f11, 0f00000000;
	st.global.f32 	[%rd39+-8], %f12;
	ld.global.f32 	%f13, [%rd40+-4];
	ld.global.f32 	%f14, [%rd6];
	add.f32 	%f15, %f13, %f14;
	st.global.f32 	[%rd40+-4], %f15;
	max.f32 	%f16, %f15, 0f00000000;
	st.global.f32 	[%rd39+-4], %f16;
	ld.global.f32 	%f17, [%rd40];
	ld.global.f32 	%f18, [%rd6];
	add.f32 	%f19, %f17, %f18;
	st.global.f32 	[%rd40], %f19;
	max.f32 	%f20, %f19, 0f00000000;
	st.global.f32 	[%rd39], %f20;
	ld.global.f32 	%f21, [%rd40+4];
	ld.global.f32 	%f22, [%rd6];
	add.f32 	%f23, %f21, %f22;
	st.global.f32 	[%rd40+4], %f23;
	max.f32 	%f24, %f23, 0f00000000;
	st.global.f32 	[%rd39+4], %f24;
	ld.global.f32 	%f25, [%rd40+8];
	ld.global.f32 	%f26, [%rd6];
	add.f32 	%f27, %f25, %f26;
	st.global.f32 	[%rd40+8], %f27;
	max.f32 	%f28, %f27, 0f00000000;
	st.global.f32 	[%rd39+8], %f28;
	ld.global.f32 	%f29, [%rd40+12];
	ld.global.f32 	%f30, [%rd6];
	add.f32 	%f31, %f29, %f30;
	st.global.f32 	[%rd40+12], %f31;
	max.f32 	%f32, %f31, 0f00000000;
	st.global.f32 	[%rd39+12], %f32;
	add.s32 	%r26, %r26, 8;
	add.s64 	%rd40, %rd40, 32;
	add.s64 	%rd39, %rd39, 32;
	setp.eq.s32 	%p3, %r26, 0;
	mov.u32 	%r28, %r4;
	@%p3 bra 	$L__BB0_5;
	bra.uni 	$L__BB0_4;
$L__BB0_5:
	setp.eq.s32 	%p4, %r1, 0;
	@%p4 bra 	$L__BB0_13;
	setp.lt.u32 	%p5, %r2, 3;
	@%p5 bra 	$L__BB0_8;
	add.s32 	%r22, %r28, %r8;
	mul.wide.u32 	%rd18, %r22, 4;
	add.s64 	%rd19, %rd2, %rd18;
	ld.global.f32 	%f33, [%rd19];
	ld.global.f32 	%f34, [%rd6];
	add.f32 	%f35, %f33, %f34;
	st.global.f32 	[%rd19], %f35;
	max.f32 	%f36, %f35, 0f00000000;
	add.s64 	%rd20, %rd1, %rd18;
	st.global.f32 	[%rd20], %f36;
	cvt.u64.u32 	%rd21, %r8;
	cvt.u64.u32 	%rd22, %r28;
	add.s64 	%rd23, %rd22, %rd21;
	shl.b64 	%rd24, %rd23, 2;
	add.s64 	%rd25, %rd2, %rd24;
	ld.global.f32 	%f37, [%rd25+4];
	ld.global.f32 	%f38, [%rd6];
	add.f32 	%f39, %f37, %f38;
	st.global.f32 	[%rd25+4], %f39;
	max.f32 	%f40, %f39, 0f00000000;
	add.s64 	%rd26, %rd1, %rd24;
	st.global.f32 	[%rd26+4], %f40;
	ld.global.f32 	%f41, [%rd25+8];
	ld.global.f32 	%f42, [%rd6];
	add.f32 	%f43, %f41, %f42;
	st.global.f32 	[%rd25+8], %f43;
	max.f32 	%f44, %f43, 0f00000000;
	st.global.f32 	[%rd26+8], %f44;
	ld.global.f32 	%f45, [%rd25+12];
	ld.global.f32 	%f46, [%rd6];
	add.f32 	%f47, %f45, %f46;
	st.global.f32 	[%rd25+12], %f47;
	max.f32 	%f48, %f47, 0f00000000;
	st.global.f32 	[%rd26+12], %f48;
	add.s32 	%r28, %r28, 4;
$L__BB0_8:
	setp.eq.s32 	%p6, %r3, 0;
	@%p6 bra 	$L__BB0_13;
	setp.eq.s32 	%p7, %r3, 1;
	@%p7 bra 	$L__BB0_11;
	add.s32 	%r23, %r28, %r8;
	mul.wide.u32 	%rd27, %r23, 4;
	add.s64 	%rd28, %rd2, %rd27;
	ld.global.f32 	%f49, [%rd28];
	ld.global.f32 	%f50, [%rd6];
	add.f32 	%f51, %f49, %f50;
	st.global.f32 	[%rd28], %f51;
	max.f32 	%f52, %f51, 0f00000000;
	add.s64 	%rd29, %rd1, %rd27;
	st.global.f32 	[%rd29], %f52;
	cvt.u64.u32 	%rd30, %r8;
	cvt.u64.u32 	%rd31, %r28;
	add.s64 	%rd32, %rd31, %rd30;
	shl.b64 	%rd33, %rd32, 2;
	add.s64 	%rd34, %rd2, %rd33;
	ld.global.f32 	%f53, [%rd34+4];
	ld.global.f32 	%f54, [%rd6];
	add.f32 	%f55, %f53, %f54;
	st.global.f32 	[%rd34+4], %f55;
	max.f32 	%f56, %f55, 0f00000000;
	add.s64 	%rd35, %rd1, %rd33;
	st.global.f32 	[%rd35+4], %f56;
	add.s32 	%r28, %r28, 2;
$L__BB0_11:
	setp.eq.s32 	%p8, %r5, 0;
	@%p8 bra 	$L__BB0_13;
	add.s32 	%r24, %r28, %r8;
	mul.wide.u32 	%rd36, %r24, 4;
	add.s64 	%rd37, %rd2, %rd36;
	ld.global.f32 	%f57, [%rd37];
	ld.global.f32 	%f58, [%rd6];
	add.f32 	%f59, %f57, %f58;
	st.global.f32 	[%rd37], %f59;
	max.f32 	%f60, %f59, 0f00000000;
	add.s64 	%rd38, %rd1, %rd36;
	st.global.f32 	[%rd38], %f60;
$L__BB0_13:
	add.s32 	%r25, %r25, 1;
	setp.ne.s32 	%p9, %r25, %r17;
	@%p9 bra 	$L__BB0_2;
$L__BB0_14:
	ret;

}
	// .globl	_Z18activation_softmaxPfS_S_i
.visible .entry _Z18activation_softmaxPfS_S_i(
	.param .u64 .ptr .align 1 _Z18activation_softmaxPfS_S_i_param_0,
	.param .u64 .ptr .align 1 _Z18activation_softmaxPfS_S_i_param_1,
	.param .u64 .ptr .align 1 _Z18activation_softmaxPfS_S_i_param_2,
	.param .u32 _Z18activation_softmaxPfS_S_i_param_3
)
{
	.reg .pred 	%p<53>;
	.reg .b32 	%r<86>;
	.reg .b32 	%f<199>;
	.reg .b64 	%rd<71>;
	.reg .b64 	%fd<92>;

	ld.param.u64 	%rd27, [_Z18activation_softmaxPfS_S_i_param_0];
	ld.param.u32 	%r33, [_Z18activation_softmaxPfS_S_i_param_3];
	cvta.to.global.u64 	%rd1, %rd27;
	mul.wide.s32 	%rd28, %r33, 4;
	{ // callseq 0, 0
	.param .b64 param0;
	st.param.b64 	[param0], %rd28;
	.param .b64 retval0;
	call.uni (retval0), 
	malloc, 
	(
	param0
	);
	ld.param.b64 	%rd70, [retval0];
	} // callseq 0
	setp.lt.s32 	%p1, %r33, 1;
	@%p1 bra 	$L__BB1_27;
	setp.eq.s32 	%p2, %r33, 1;
	mov.b64 	%rd64, 0;
	@%p2 bra 	$L__BB1_5;
	and.b32  	%r35, %r33, 2147483646;
	neg.s32 	%r78, %r35;
	add.s64 	%rd63, %rd1, 40;
	mov.b32 	%r77, 0;
$L__BB1_3:
	ld.param.u64 	%rd60, [_Z18activation_softmaxPfS_S_i_param_1];
	ld.global.f32 	%f6, [%rd63+-40];
	cvta.to.global.u64 	%rd31, %rd60;
	ld.global.f32 	%f7, [%rd31];
	add.f32 	%f8, %f6, %f7;
	st.global.f32 	[%rd63+-40], %f8;
	ld.global.f32 	%f9, [%rd63+-36];
	ld.global.f32 	%f10, [%rd31+4];
	add.f32 	%f11, %f9, %f10;
	st.global.f32 	[%rd63+-36], %f11;
	ld.global.f32 	%f12, [%rd63+-32];
	ld.global.f32 	%f13, [%rd31+8];
	add.f32 	%f14, %f12, %f13;
	st.global.f32 	[%rd63+-32], %f14;
	ld.global.f32 	%f15, [%rd63+-28];
	ld.global.f32 	%f16, [%rd31+12];
	add.f32 	%f17, %f15, %f16;
	st.global.f32 	[%rd63+-28], %f17;
	ld.global.f32 	%f18, [%rd63+-24];
	ld.global.f32 	%f19, [%rd31+16];
	add.f32 	%f20, %f18, %f19;
	st.global.f32 	[%rd63+-24], %f20;
	ld.global.f32 	%f21, [%rd63+-20];
	ld.global.f32 	%f22, [%rd31+20];
	add.f32 	%f23, %f21, %f22;
	st.global.f32 	[%rd63+-20], %f23;
	ld.global.f32 	%f24, [%rd63+-16];
	ld.global.f32 	%f25, [%rd31+24];
	add.f32 	%f26, %f24, %f25;
	st.global.f32 	[%rd63+-16], %f26;
	ld.global.f32 	%f27, [%rd63+-12];
	ld.global.f32 	%f28, [%rd31+28];
	add.f32 	%f29, %f27, %f28;
	st.global.f32 	[%rd63+-12], %f29;
	ld.global.f32 	%f30, [%rd63+-8];
	ld.global.f32 	%f31, [%rd31+32];
	add.f32 	%f32, %f30, %f31;
	st.global.f32 	[%rd63+-8], %f32;
	ld.global.f32 	%f33, [%rd63+-4];
	ld.global.f32 	%f34, [%rd31+36];
	add.f32 	%f35, %f33, %f34;
	st.global.f32 	[%rd63+-4], %f35;
	ld.global.f32 	%f36, [%rd63];
	ld.global.f32 	%f37, [%rd31];
	add.f32 	%f38, %f36, %f37;
	st.global.f32 	[%rd63], %f38;
	ld.global.f32 	%f39, [%rd63+4];
	ld.global.f32 	%f40, [%rd31+4];
	add.f32 	%f41, %f39, %f40;
	st.global.f32 	[%rd63+4], %f41;
	ld.global.f32 	%f42, [%rd63+8];
	ld.global.f32 	%f43, [%rd31+8];
	add.f32 	%f44, %f42, %f43;
	st.global.f32 	[%rd63+8], %f44;
	ld.global.f32 	%f45, [%rd63+12];
	ld.global.f32 	%f46, [%rd31+12];
	add.f32 	%f47, %f45, %f46;
	st.global.f32 	[%rd63+12], %f47;
	ld.global.f32 	%f48, [%rd63+16];
	ld.global.f32 	%f49, [%rd31+16];
	add.f32 	%f50, %f48, %f49;
	st.global.f32 	[%rd63+16], %f50;
	ld.global.f32 	%f51, [%rd63+20];
	ld.global.f32 	%f52, [%rd31+20];
	add.f32 	%f53, %f51, %f52;
	st.global.f32 	[%rd63+20], %f53;
	ld.global.f32 	%f54, [%rd63+24];
	ld.global.f32 	%f55, [%rd31+24];
	add.f32 	%f56, %f54, %f55;
	st.global.f32 	[%rd63+24], %f56;
	ld.global.f32 	%f57, [%rd63+28];
	ld.global.f32 	%f58, [%rd31+28];
	add.f32 	%f59, %f57, %f58;
	st.global.f32 	[%rd63+28], %f59;
	ld.global.f32 	%f60, [%rd63+32];
	ld.global.f32 	%f61, [%rd31+32];
	add.f32 	%f62, %f60, %f61;
	st.global.f32 	[%rd63+32], %f62;
	ld.global.f32 	%f63, [%rd63+36];
	ld.global.f32 	%f64, [%rd31+36];
	add.f32 	%f65, %f63, %f64;
	st.global.f32 	[%rd63+36], %f65;
	add.s32 	%r78, %r78, 2;
	add.s32 	%r77, %r77, 20;
	add.s64 	%rd63, %rd63, 80;
	setp.ne.s32 	%p3, %r78, 0;
	@%p3 bra 	$L__BB1_3;
	cvt.u64.u32 	%rd64, %r77;
$L__BB1_5:
	and.b32  	%r6, %r33, 1;
	setp.eq.s32 	%p4, %r6, 0;
	@%p4 bra 	$L__BB1_7;
	ld.param.u64 	%rd61, [_Z18activation_softmaxPfS_S_i_param_1];
	shl.b64 	%rd32, %rd64, 2;
	add.s64 	%rd33, %rd1, %rd32;
	ld.global.f32 	%f66, [%rd33];
	cvta.to.global.u64 	%rd34, %rd61;
	ld.global.f32 	%f67, [%rd34];
	add.f32 	%f68, %f66, %f67;
	st.global.f32 	[%rd33], %f68;
	ld.global.f32 	%f69, [%rd33+4];
	ld.global.f32 	%f70, [%rd34+4];
	add.f32 	%f71, %f69, %f70;
	st.global.f32 	[%rd33+4], %f71;
	ld.global.f32 	%f72, [%rd33+8];
	ld.global.f32 	%f73, [%rd34+8];
	add.f32 	%f74, %f72, %f73;
	st.global.f32 	[%rd33+8], %f74;
	ld.global.f32 	%f75, [%rd33+12];
	ld.global.f32 	%f76, [%rd34+12];
	add.f32 	%f77, %f75, %f76;
	st.global.f32 	[%rd33+12], %f77;
	ld.global.f32 	%f78, [%rd33+16];
	ld.global.f32 	%f79, [%rd34+16];
	add.f32 	%f80, %f78, %f79;
	st.global.f32 	[%rd33+16], %f80;
	ld.global.f32 	%f81, [%rd33+20];
	ld.global.f32 	%f82, [%rd34+20];
	add.f32 	%f83, %f81, %f82;
	st.global.f32 	[%rd33+20], %f83;
	ld.global.f32 	%f84, [%rd33+24];
	ld.global.f32 	%f85, [%rd34+24];
	add.f32 	%f86, %f84, %f85;
	st.global.f32 	[%rd33+24], %f86;
	ld.global.f32 	%f87, [%rd33+28];
	ld.global.f32 	%f88, [%rd34+28];
	add.f32 	%f89, %f87, %f88;
	st.global.f32 	[%rd33+28], %f89;
	ld.global.f32 	%f90, [%rd33+32];
	ld.global.f32 	%f91, [%rd34+32];
	add.f32 	%f92, %f90, %f91;
	st.global.f32 	[%rd33+32], %f92;
	ld.global.f32 	%f93, [%rd33+36];
	ld.global.f32 	%f94, [%rd34+36];
	add.f32 	%f95, %f93, %f94;
	st.global.f32 	[%rd33+36], %f95;
$L__BB1_7:
	mul.lo.s32 	%r37, %r33, 10;
	mov.f64 	%fd26, 0d4005BF0995AAF790;
	{
	.reg .b32 %temp; 
	mov.b64 	{%temp, %r7}, %fd26;
	}
	max.s32 	%r8, %r37, 1;
	and.b32  	%r9, %r8, 3;
	setp.lt.s32 	%p5, %r37, 4;
	mov.b32 	%r79, 0;
	@%p5 bra 	$L__BB1_12;
	and.b32  	%r79, %r8, 2147483644;
	neg.s32 	%r81, %r79;
	add.s64 	%rd66, %rd1, 8;
$L__BB1_9:
	setp.lt.s32 	%p6, %r7, 0;
	ld.global.f32 	%f2, [%rd66+-8];
	cvt.f64.f32 	%fd27, %f2;
	{
	.reg .b32 %temp; 
	mov.b64 	{%temp, %r20}, %fd27;
	}
	shr.u32 	%r38, %r20, 20;
	and.b32  	%r39, %r38, 2047;
	add.s32 	%r40, %r39, -1012;
	mov.b64 	%rd35, %fd27;
	shl.b64 	%rd36, %rd35, %r40;
	setp.eq.s64 	%p7, %rd36, -9223372036854775808;
	{ // callseq 1, 0
	.param .b64 param0;
	st.param.f64 	[param0], %fd27;
	.param .b64 retval0;
	call.uni (retval0), 
	__internal_accurate_pow, 
	(
	param0
	);
	ld.param.f64 	%fd28, [retval0];
	} // callseq 1
	neg.f64 	%fd30, %fd28;
	selp.f64 	%fd31, %fd30, %fd28, %p7;
	selp.f64 	%fd32, %fd31, %fd28, %p6;
	cvt.rzi.f64.f64 	%fd33, %fd27;
	setp.neu.f64 	%p8, %fd33, %fd27;
	selp.f64 	%fd35, 0dFFF8000000000000, %fd32, %p8;
	selp.f64 	%fd88, %fd35, %fd32, %p6;
	add.f64 	%fd36, %fd27, 0d4005BF0995AAF790;
	{
	.reg .b32 %temp; 
	mov.b64 	{%temp, %r41}, %fd36;
	}
	and.b32  	%r42, %r41, 2146435072;
	setp.ne.s32 	%p9, %r42, 2146435072;
	@%p9 bra 	$L__BB1_30;
	setp.num.f32 	%p10, %f2, %f2;
	@%p10 bra 	$L__BB1_28;
	mov.f64 	%fd38, 0d4005BF0995AAF790;
	add.rn.f64 	%fd88, %fd38, %fd27;
	bra.uni 	$L__BB1_30;
$L__BB1_12:
	setp.eq.s32 	%p39, %r9, 0;
	@%p39 bra 	$L__BB1_20;
	mul.wide.u32 	%rd47, %r79, 4;
	add.s64 	%rd65, %rd1, %rd47;
	neg.s32 	%r80, %r9;
$L__BB1_14:
	.pragma "nounroll";
	setp.lt.s32 	%p40, %r7, 0;
	ld.global.f32 	%f1, [%rd65];
	cvt.f64.f32 	%fd75, %f1;
	{
	.reg .b32 %temp; 
	mov.b64 	{%temp, %r15}, %fd75;
	}
	shr.u32 	%r66, %r15, 20;
	and.b32  	%r67, %r66, 2047;
	add.s32 	%r68, %r67, -1012;
	mov.b64 	%rd48, %fd75;
	shl.b64 	%rd49, %rd48, %r68;
	setp.eq.s64 	%p41, %rd49, -9223372036854775808;
	{ // callseq 5, 0
	.param .b64 param0;
	st.param.f64 	[param0], %fd75;
	.param .b64 retval0;
	call.uni (retval0), 
	__internal_accurate_pow, 
	(
	param0
	);
	ld.param.f64 	%fd76, [retval0];
	} // callseq 5
	neg.f64 	%fd78, %fd76;
	selp.f64 	%fd79, %fd78, %fd76, %p41;
	selp.f64 	%fd80, %fd79, %fd76, %p40;
	cvt.rzi.f64.f64 	%fd81, %fd75;
	setp.neu.f64 	%p42, %fd81, %fd75;
	selp.f64 	%fd83, 0dFFF8000000000000, %fd80, %p42;
	selp.f64 	%fd87, %fd83, %fd80, %p40;
	add.f64 	%fd84, %fd75, 0d4005BF0995AAF790;
	{
	.reg .b32 %temp; 
	mov.b64 	{%temp, %r69}, %fd84;
	}
	and.b32  	%r70, %r69, 2146435072;
	setp.ne.s32 	%p43, %r70, 2146435072;
	@%p43 bra 	$L__BB1_19;
	setp.nan.f32 	%p44, %f1, %f1;
	@%p44 bra 	$L__BB1_18;
	abs.f64 	%fd85, %fd75;
	setp.neu.f64 	%p45, %fd85, 0d7FF0000000000000;
	@%p45 bra 	$L__BB1_19;
	setp.lt.s32 	%p46, %r15, 0;
	selp.b32 	%r71, 0, 2146435072, %p46;
	mov.b32 	%r72, 0;
	mov.b64 	%fd87, {%r72, %r71};
	bra.uni 	$L__BB1_19;
$L__BB1_18:
	mov.f64 	%fd86, 0d4005BF0995AAF790;
	add.rn.f64 	%fd87, %fd86, %fd75;
$L__BB1_19:
	setp.eq.f32 	%p47, %f1, 0f00000000;
	cvt.rn.f32.f64 	%f104, %fd87;
	selp.f32 	%f105, 0f3F800000, %f104, %p47;
	st.global.f32 	[%rd65], %f105;
	add.s64 	%rd65, %rd65, 4;
	add.s32 	%r80, %r80, 1;
	setp.ne.s32 	%p48, %r80, 0;
	@%p48 bra 	$L__BB1_14;
$L__BB1_20:
	setp.eq.s32 	%p49, %r33, 1;
	mov.b32 	%r84, 0;
	@%p49 bra 	$L__BB1_23;
	and.b32  	%r84, %r33, 2147483646;
	neg.s32 	%r83, %r84;
	add.s64 	%rd67, %rd70, 4;
	mov.b32 	%r82, 0;
$L__BB1_22:
	ld.f32 	%f106, [%rd67+-4];
	add.s32 	%r75, %r82, 10;
	mul.wide.u32 	%rd51, %r82, 4;
	add.s64 	%rd52, %rd1, %rd51;
	ld.global.f32 	%f107, [%rd52];
	add.f32 	%f108, %f107, %f106;
	st.f32 	[%rd67+-4], %f108;
	ld.global.f32 	%f109, [%rd52+4];
	add.f32 	%f110, %f109, %f108;
	st.f32 	[%rd67+-4], %f110;
	ld.global.f32 	%f111, [%rd52+8];
	add.f32 	%f112, %f111, %f110;
	st.f32 	[%rd67+-4], %f112;
	ld.global.f32 	%f113, [%rd52+12];
	add.f32 	%f114, %f113, %f112;
	st.f32 	[%rd67+-4], %f114;
	ld.global.f32 	%f115, [%rd52+16];
	add.f32 	%f116, %f115, %f114;
	st.f32 	[%rd67+-4], %f116;
	ld.global.f32 	%f117, [%rd52+20];
	add.f32 	%f118, %f117, %f116;
	st.f32 	[%rd67+-4], %f118;
	ld.global.f32 	%f119, [%rd52+24];
	add.f32 	%f120, %f119, %f118;
	st.f32 	[%rd67+-4], %f120;
	ld.global.f32 	%f121, [%rd52+28];
	add.f32 	%f122, %f121, %f120;
	st.f32 	[%rd67+-4], %f122;
	ld.global.f32 	%f123, [%rd52+32];
	add.f32 	%f124, %f123, %f122;
	st.f32 	[%rd67+-4], %f124;
	ld.global.f32 	%f125, [%rd52+36];
	add.f32 	%f126, %f125, %f124;
	st.f32 	[%rd67+-4], %f126;
	ld.f32 	%f127, [%rd67];
	mul.wide.u32 	%rd53, %r75, 4;
	add.s64 	%rd54, %rd1, %rd53;
	ld.global.f32 	%f128, [%rd54];
	add.f32 	%f129, %f128, %f127;
	st.f32 	[%rd67], %f129;
	ld.global.f32 	%f130, [%rd54+4];
	add.f32 	%f131, %f130, %f129;
	st.f32 	[%rd67], %f131;
	ld.global.f32 	%f132, [%rd54+8];
	add.f32 	%f133, %f132, %f131;
	st.f32 	[%rd67], %f133;
	ld.global.f32 	%f134, [%rd54+12];
	add.f32 	%f135, %f134, %f133;
	st.f32 	[%rd67], %f135;
	ld.global.f32 	%f136, [%rd54+16];
	add.f32 	%f137, %f136, %f135;
	st.f32 	[%rd67], %f137;
	ld.global.f32 	%f138, [%rd54+20];
	add.f32 	%f139, %f138, %f137;
	st.f32 	[%rd67], %f139;
	ld.global.f32 	%f140, [%rd54+24];
	add.f32 	%f141, %f140, %f139;
	st.f32 	[%rd67], %f141;
	ld.global.f32 	%f142, [%rd54+28];
	add.f32 	%f143, %f142, %f141;
	st.f32 	[%rd67], %f143;
	ld.global.f32 	%f144, [%rd54+32];
	add.f32 	%f145, %f144, %f143;
	st.f32 	[%rd67], %f145;
	ld.global.f32 	%f146, [%rd54+36];
	add.f32 	%f147, %f146, %f145;
	st.f32 	[%rd67], %f147;
	add.s32 	%r83, %r83, 2;
	add.s32 	%r82, %r82, 20;
	add.s64 	%rd67, %rd67, 8;
	setp.ne.s32 	%p50, %r83, 0;
	@%p50 bra 	$L__BB1_22;
$L__BB1_23:
	setp.eq.s32 	%p51, %r6, 0;
	@%p51 bra 	$L__BB1_25;
	mul.wide.u32 	%rd55, %r84, 4;
	add.s64 	%rd56, %rd70, %rd55;
	ld.f32 	%f148, [%rd56];
	mul.lo.s32 	%r76, %r84, 10;
	mul.wide.u32 	%rd57, %r76, 4;
	add.s64 	%rd58, %rd1, %rd57;
	ld.global.f32 	%f149, [%rd58];
	add.f32 	%f150, %f149, %f148;
	st.f32 	[%rd56], %f150;
	ld.global.f32 	%f151, [%rd58+4];
	add.f32 	%f152, %f151, %f150;
	st.f32 	[%rd56], %f152;
	ld.global.f32 	%f153, [%rd58+8];
	add.f32 	%f154, %f153, %f152;
	st.f32 	[%rd56], %f154;
	ld.global.f32 	%f155, [%rd58+12];
	add.f32 	%f156, %f155, %f154;
	st.f32 	[%rd56], %f156;
	ld.global.f32 	%f157, [%rd58+16];
	add.f32 	%f158, %f157, %f156;
	st.f32 	[%rd56], %f158;
	ld.global.f32 	%f159, [%rd58+20];
	add.f32 	%f160, %f159, %f158;
	st.f32 	[%rd56], %f160;
	ld.global.f32 	%f161, [%rd58+24];
	add.f32 	%f162, %f161, %f160;
	st.f32 	[%rd56], %f162;
	ld.global.f32 	%f163, [%rd58+28];
	add.f32 	%f164, %f163, %f162;
	st.f32 	[%rd56], %f164;
	ld.global.f32 	%f165, [%rd58+32];
	add.f32 	%f166, %f165, %f164;
	st.f32 	[%rd56], %f166;
	ld.global.f32 	%f167, [%rd58+36];
	add.f32 	%f168, %f167, %f166;
	st.f32 	[%rd56], %f168;
$L__BB1_25:
	ld.param.u64 	%rd62, [_Z18activation_softmaxPfS_S_i_param_2];
	neg.s32 	%r85, %r33;
	add.s64 	%rd69, %rd1, 20;
	cvta.to.global.u64 	%rd59, %rd62;
	add.s64 	%rd68, %rd59, 20;
$L__BB1_26:
	ld.global.f32 	%f169, [%rd69+-20];
	ld.f32 	%f170, [%rd70];
	div.rn.f32 	%f171, %f169, %f170;
	st.global.f32 	[%rd68+-20], %f171;
	ld.global.f32 	%f172, [%rd69+-16];
	ld.f32 	%f173, [%rd70];
	div.rn.f32 	%f174, %f172, %f173;
	st.global.f32 	[%rd68+-16], %f174;
	ld.global.f32 	%f175, [%rd69+-12];
	ld.f32 	%f176, [%rd70];
	div.rn.f32 	%f177, %f175, %f176;
	st.global.f32 	[%rd68+-12], %f177;
	ld.global.f32 	%f178, [%rd69+-8];
	ld.f32 	%f179, [%rd70];
	div.rn.f32 	%f180, %f178, %f179;
	st.global.f32 	[%rd68+-8], %f180;
	ld.global.f32 	%f181, [%rd69+-4];
	ld.f32 	%f182, [%rd70];
	div.rn.f32 	%f183, %f181, %f182;
	st.global.f32 	[%rd68+-4], %f183;
	ld.global.f32 	%f184, [%rd69];
	ld.f32 	%f185, [%rd70];
	div.rn.f32 	%f186, %f184, %f185;
	st.global.f32 	[%rd68], %f186;
	ld.global.f32 	%f187, [%rd69+4];
	ld.f32 	%f188, [%rd70];
	div.rn.f32 	%f189, %f187, %f188;
	st.global.f32 	[%rd68+4], %f189;
	ld.global.f32 	%f190, [%rd69+8];
	ld.f32 	%f191, [%rd70];
	div.rn.f32 	%f192, %f190, %f191;
	st.global.f32 	[%rd68+8], %f192;
	ld.global.f32 	%f193, [%rd69+12];
	ld.f32 	%f194, [%rd70];
	div.rn.f32 	%f195, %f193, %f194;
	st.global.f32 	[%rd68+12], %f195;
	ld.global.f32 	%f196, [%rd69+16];
	ld.f32 	%f197, [%rd70];
	div.rn.f32 	%f198, %f196, %f197;
	st.global.f32 	[%rd68+16], %f198;
	add.s64 	%rd70, %rd70, 4;
	add.s32 	%r85, %r85, 1;
	setp.ne.s32 	%p52, %r85, 0;
	add.s64 	%rd69, %rd69, 40;
	add.s64 	%rd68, %rd68, 40;
	@%p52 bra 	$L__BB1_26;
$L__BB1_27:
	ret;
$L__BB1_28:
	abs.f64 	%fd37, %fd27;
	setp.neu.f64 	%p11, %fd37, 0d7FF0000000000000;
	@%p11 bra 	$L__BB1_30;
	setp.lt.s32 	%p12, %r20, 0;
	selp.b32 	%r43, 0, 2146435072, %p12;
	mov.b32 	%r44, 0;
	mov.b64 	%fd88, {%r44, %r43};
$L__BB1_30:
	setp.lt.s32 	%p13, %r7, 0;
	setp.eq.f32 	%p14, %f2, 0f00000000;
	cvt.rn.f32.f64 	%f96, %fd88;
	selp.f32 	%f97, 0f3F800000, %f96, %p14;
	st.global.f32 	[%rd66+-8], %f97;
	ld.global.f32 	%f3, [%rd66+-4];
	cvt.f64.f32 	%fd39, %f3;
	{
	.reg .b32 %temp; 
	mov.b64 	{%temp, %r21}, %fd39;
	}
	shr.u32 	%r45, %r21, 20;
	and.b32  	%r46, %r45, 2047;
	add.s32 	%r47, %r46, -1012;
	mov.b64 	%rd38, %fd39;
	shl.b64 	%rd39, %rd38, %r47;
	setp.eq.s64 	%p15, %rd39, -9223372036854775808;
	{ // callseq 2, 0
	.param .b64 param0;
	st.param.f64 	[param0], %fd39;
	.param .b64 retval0;
	call.uni (retval0), 
	__internal_accurate_pow, 
	(
	param0
	);
	ld.param.f64 	%fd40, [retval0];
	} // callseq 2
	neg.f64 	%fd42, %fd40;
	selp.f64 	%fd43, %fd42, %fd40, %p15;
	selp.f64 	%fd44, %fd43, %fd40, %p13;
	cvt.rzi.f64.f64 	%fd45, %fd39;
	setp.neu.f64 	%p16, %fd45, %fd39;
	selp.f64 	%fd47, 0dFFF8000000000000, %fd44, %p16;
	selp.f64 	%fd89, %fd47, %fd44, %p13;
	add.f64 	%fd48, %fd39, 0d4005BF0995AAF790;
	{
	.reg .b32 %temp; 
	mov.b64 	{%temp, %r48}, %fd48;
	}
	and.b32  	%r49, %r48, 2146435072;
	setp.ne.s32 	%p17, %r49, 2146435072;
	@%p17 bra 	$L__BB1_35;
	setp.nan.f32 	%p18, %f3, %f3;
	@%p18 bra 	$L__BB1_34;
	abs.f64 	%fd49, %fd39;
	setp.neu.f64 	%p19, %fd49, 0d7FF0000000000000;
	@%p19 bra 	$L__BB1_35;
	setp.lt.s32 	%p20, %r21, 0;
	selp.b32 	%r50, 0, 2146435072, %p20;
	mov.b32 	%r51, 0;
	mov.b64 	%fd89, {%r51, %r50};
	bra.uni 	$L__BB1_35;
$L__BB1_34:
	mov.f64 	%fd50, 0d4005BF0995AAF790;
	add.rn.f64 	%fd89, %fd50, %fd39;
$L__BB1_35:
	setp.lt.s32 	%p21, %r7, 0;
	setp.eq.f32 	%p22, %f3, 0f00000000;
	cvt.rn.f32.f64 	%f98, %fd89;
	selp.f32 	%f99, 0f3F800000, %f98, %p22;
	st.global.f32 	[%rd66+-4], %f99;
	ld.global.f32 	%f4, [%rd66];
	cvt.f64.f32 	%fd51, %f4;
	{
	.reg .b32 %temp; 
	mov.b64 	{%temp, %r22}, %fd51;
	}
	shr.u32 	%r52, %r22, 20;
	and.b32  	%r53, %r52, 2047;
	add.s32 	%r54, %r53, -1012;
	mov.b64 	%rd41, %fd51;
	shl.b64 	%rd42, %rd41, %r54;
	setp.eq.s64 	%p23, %rd42, -9223372036854775808;
	{ // callseq 3, 0
	.param .b64 param0;
	st.param.f64 	[param0], %fd51;
	.param .b64 retval0;
	call.uni (retval0), 
	__internal_accurate_pow, 
	(
	param0
	);
	ld.param.f64 	%fd52, [retval0];
	} // callseq 3
	neg.f64 	%fd54, %fd52;
	selp.f64 	%fd55, %fd54, %fd52, %p23;
	selp.f64 	%fd56, %fd55, %fd52, %p21;
	cvt.rzi.f64.f64 	%fd57, %fd51;
	setp.neu.f64 	%p24, %fd57, %fd51;
	selp.f64 	%fd59, 0dFFF8000000000000, %fd56, %p24;
	selp.f64 	%fd90, %fd59, %fd56, %p21;
	add.f64 	%fd60, %fd51, 0d4005BF0995AAF790;
	{
	.reg .b32 %temp; 
	mov.b64 	{%temp, %r55}, %fd60;
	}
	and.b32  	%r56, %r55, 2146435072;
	setp.ne.s32 	%p25, %r56, 2146435072;
	@%p25 bra 	$L__BB1_40;
	setp.nan.f32 	%p26, %f4, %f4;
	@%p26 bra 	$L__BB1_39;
	abs.f64 	%fd61, %fd51;
	setp.neu.f64 	%p27, %fd61, 0d7FF0000000000000;
	@%p27 bra 	$L__BB1_40;
	setp.lt.s32 	%p28, %r22, 0;
	selp.b32 	%r57, 0, 2146435072, %p28;
	mov.b32 	%r58, 0;
	mov.b64 	%fd90, {%r58, %r57};
	bra.uni 	$L__BB1_40;
$L__BB1_39:
	mov.f64 	%fd62, 0d4005BF0995AAF790;
	add.rn.f64 	%fd90, %fd62, %fd51;
$L__BB1_40:
	setp.lt.s32 	%p29, %r7, 0;
	setp.eq.f32 	%p30, %f4, 0f00000000;
	cvt.rn.f32.f64 	%f100, %fd90;
	selp.f32 	%f101, 0f3F800000, %f100, %p30;
	st.global.f32 	[%rd66], %f101;
	ld.global.f32 	%f5, [%rd66+4];
	cvt.f64.f32 	%fd63, %f5;
	{
	.reg .b32 %temp; 
	mov.b64 	{%temp, %r23}, %fd63;
	}
	shr.u32 	%r59, %r23, 20;
	and.b32  	%r60, %r59, 2047;
	add.s32 	%r61, %r60, -1012;
	mov.b64 	%rd44, %fd63;
	shl.b64 	%rd45, %rd44, %r61;
	setp.eq.s64 	%p31, %rd45, -9223372036854775808;
	{ // callseq 4, 0
	.param .b64 param0;
	st.param.f64 	[param0], %fd63;
	.param .b64 retval0;
	call.uni (retval0), 
	__internal_accurate_pow, 
	(
	param0
	);
	ld.param.f64 	%fd64, [retval0];
	} // callseq 4
	neg.f64 	%fd66, %fd64;
	selp.f64 	%fd67, %fd66, %fd64, %p31;
	selp.f64 	%fd68, %fd67, %fd64, %p29;
	cvt.rzi.f64.f64 	%fd69, %fd63;
	setp.neu.f64 	%p32, %fd69, %fd63;
	selp.f64 	%fd71, 0dFFF8000000000000, %fd68, %p32;
	selp.f64 	%fd91, %fd71, %fd68, %p29;
	add.f64 	%fd72, %fd63, 0d4005BF0995AAF790;
	{
	.reg .b32 %temp; 
	mov.b64 	{%temp, %r62}, %fd72;
	}
	and.b32  	%r63, %r62, 2146435072;
	setp.ne.s32 	%p33, %r63, 2146435072;
	@%p33 bra 	$L__BB1_45;
	setp.nan.f32 	%p34, %f5, %f5;
	@%p34 bra 	$L__BB1_44;
	abs.f64 	%fd73, %fd63;
	setp.neu.f64 	%p35, %fd73, 0d7FF0000000000000;
	@%p35 bra 	$L__BB1_45;
	setp.lt.s32 	%p36, %r23, 0;
	selp.b32 	%r64, 0, 2146435072, %p36;
	mov.b32 	%r65, 0;
	mov.b64 	%fd91, {%r65, %r64};
	bra.uni 	$L__BB1_45;
$L__BB1_44:
	mov.f64 	%fd74, 0d4005BF0995AAF790;
	add.rn.f64 	%fd91, %fd74, %fd63;
$L__BB1_45:
	setp.eq.f32 	%p37, %f5, 0f00000000;
	cvt.rn.f32.f64 	%f102, %fd91;
	selp.f32 	%f103, 0f3F800000, %f102, %p37;
	st.global.f32 	[%rd66+4], %f103;
	add.s32 	%r81, %r81, 4;
	add.s64 	%rd66, %rd66, 16;
	setp.eq.s32 	%p38, %r81, 0;
	@%p38 bra 	$L__BB1_12;
	bra.uni 	$L__BB1_9;

}
	// .globl	_Z10matrix_addPfS_S_fi
.visible .entry _Z10matrix_addPfS_S_fi(
	.param .u64 .ptr .align 1 _Z10matrix_addPfS_S_fi_param_0,
	.param .u64 .ptr .align 1 _Z10matrix_addPfS_S_fi_param_1,
	.param .u64 .ptr .align 1 _Z10matrix_addPfS_S_fi_param_2,
	.param .f32 _Z10matrix_addPfS_S_fi_param_3,
	.param .u32 _Z10matrix_addPfS_S_fi_param_4
)
{
	.reg .pred 	%p<10>;
	.reg .b32 	%r<23>;
	.reg .b32 	%f<89>;
	.reg .b64 	%rd<40>;

	ld.param.u64 	%rd22, [_Z10matrix_addPfS_S_fi_param_0];
	ld.param.u64 	%rd23, [_Z10matrix_addPfS_S_fi_param_1];
	ld.param.u64 	%rd24, [_Z10matrix_addPfS_S_fi_param_2];
	ld.param.f32 	%f1, [_Z10matrix_addPfS_S_fi_param_3];
	ld.param.u32 	%r16, [_Z10matrix_addPfS_S_fi_param_4];
	cvta.to.global.u64 	%rd1, %rd24;
	cvta.to.global.u64 	%rd2, %rd23;
	cvta.to.global.u64 	%rd3, %rd22;
	setp.lt.s32 	%p1, %r16, 1;
	@%p1 bra 	$L__BB2_13;
	and.b32  	%r1, %r16, 15;
	setp.lt.u32 	%p2, %r16, 16;
	mov.b32 	%r20, 0;
	@%p2 bra 	$L__BB2_4;
	and.b32  	%r20, %r16, 2147483632;
	neg.s32 	%r18, %r20;
	add.s64 	%rd36, %rd3, 32;
	add.s64 	%rd35, %rd2, 32;
	add.s64 	%rd34, %rd1, 32;
$L__BB2_3:
	.pragma "nounroll";
	ld.global.f32 	%f2, [%rd36+-32];
	ld.global.f32 	%f3, [%rd35+-32];
	fma.rn.f32 	%f4, %f1, %f3, %f2;
	st.global.f32 	[%rd34+-32], %f4;
	ld.global.f32 	%f5, [%rd36+-28];
	ld.global.f32 	%f6, [%rd35+-28];
	fma.rn.f32 	%f7, %f1, %f6, %f5;
	st.global.f32 	[%rd34+-28], %f7;
	ld.global.f32 	%f8, [%rd36+-24];
	ld.global.f32 	%f9, [%rd35+-24];
	fma.rn.f32 	%f10, %f1, %f9, %f8;
	st.global.f32 	[%rd34+-24], %f10;
	ld.global.f32 	%f11, [%rd36+-20];
	ld.global.f32 	%f12, [%rd35+-20];
	fma.rn.f32 	%f13, %f1, %f12, %f11;
	st.global.f32 	[%rd34+-20], %f13;
	ld.global.f32 	%f14, [%rd36+-16];
	ld.global.f32 	%f15, [%rd35+-16];
	fma.rn.f32 	%f16, %f1, %f15, %f14;
	st.global.f32 	[%rd34+-16], %f16;
	ld.global.f32 	%f17, [%rd36+-12];
	ld.global.f32 	%f18, [%rd35+-12];
	fma.rn.f32 	%f19, %f1, %f18, %f17;
	st.global.f32 	[%rd34+-12], %f19;
	ld.global.f32 	%f20, [%rd36+-8];
	ld.global.f32 	%f21, [%rd35+-8];
	fma.rn.f32 	%f22, %f1, %f21, %f20;
	st.global.f32 	[%rd34+-8], %f22;
	ld.global.f32 	%f23, [%rd36+-4];
	ld.global.f32 	%f24, [%rd35+-4];
	fma.rn.f32 	%f25, %f1, %f24, %f23;
	st.global.f32 	[%rd34+-4], %f25;
	ld.global.f32 	%f26, [%rd36];
	ld.global.f32 	%f27, [%rd35];
	fma.rn.f32 	%f28, %f1, %f27, %f26;
	st.global.f32 	[%rd34], %f28;
	ld.global.f32 	%f29, [%rd36+4];
	ld.global.f32 	%f30, [%rd35+4];
	fma.rn.f32 	%f31, %f1, %f30, %f29;
	st.global.f32 	[%rd34+4], %f31;
	ld.global.f32 	%f32, [%rd36+8];
	ld.global.f32 	%f33, [%rd35+8];
	fma.rn.f32 	%f34, %f1, %f33, %f32;
	st.global.f32 	[%rd34+8], %f34;
	ld.global.f32 	%f35, [%rd36+12];
	ld.global.f32 	%f36, [%rd35+12];
	fma.rn.f32 	%f37, %f1, %f36, %f35;
	st.global.f32 	[%rd34+12], %f37;
	ld.global.f32 	%f38, [%rd36+16];
	ld.global.f32 	%f39, [%rd35+16];
	fma.rn.f32 	%f40, %f1, %f39, %f38;
	st.global.f32 	[%rd34+16], %f40;
	ld.global.f32 	%f41, [%rd36+20];
	ld.global.f32 	%f42, [%rd35+20];
	fma.rn.f32 	%f43, %f1, %f42, %f41;
	st.global.f32 	[%rd34+20], %f43;
	ld.global.f32 	%f44, [%rd36+24];
	ld.global.f32 	%f45, [%rd35+24];
	fma.rn.f32 	%f46, %f1, %f45, %f44;
	st.global.f32 	[%rd34+24], %f46;
	ld.global.f32 	%f47, [%rd36+28];
	ld.global.f32 	%f48, [%rd35+28];
	fma.rn.f32 	%f49, %f1, %f48, %f47;
	st.global.f32 	[%rd34+28], %f49;
	add.s32 	%r18, %r18, 16;
	add.s64 	%rd36, %rd36, 64;
	add.s64 	%rd35, %rd35, 64;
	add.s64 	%rd34, %rd34, 64;
	setp.ne.s32 	%p3, %r18, 0;
	@%p3 bra 	$L__BB2_3;
$L__BB2_4:
	setp.eq.s32 	%p4, %r1, 0;
	@%p4 bra 	$L__BB2_13;
	and.b32  	%r7, %r16, 7;
	setp.lt.u32 	%p5, %r1, 8;
	@%p5 bra 	$L__BB2_7;
	mul.wide.u32 	%rd25, %r20, 4;
	add.s64 	%rd26, %rd3, %rd25;
	ld.global.f32 	%f50, [%rd26];
	add.s64 	%rd27, %rd2, %rd25;
	ld.global.f32 	%f51, [%rd27];
	fma.rn.f32 	%f52, %f1, %f51, %f50;
	add.s64 	%rd28, %rd1, %rd25;
	st.global.f32 	[%rd28], %f52;
	ld.global.f32 	%f53, [%rd26+4];
	ld.global.f32 	%f54, [%rd27+4];
	fma.rn.f32 	%f55, %f1, %f54, %f53;
	st.global.f32 	[%rd28+4], %f55;
	ld.global.f32 	%f56, [%rd26+8];
	ld.global.f32 	%f57, [%rd27+8];
	fma.rn.f32 	%f58, %f1, %f57, %f56;
	st.global.f32 	[%rd28+8], %f58;
	ld.global.f32 	%f59, [%rd26+12];
	ld.global.f32 	%f60, [%rd27+12];
	fma.rn.f32 	%f61, %f1, %f60, %f59;
	st.global.f32 	[%rd28+12], %f61;
	ld.global.f32 	%f62, [%rd26+16];
	ld.global.f32 	%f63, [%rd27+16];
	fma.rn.f32 	%f64, %f1, %f63, %f62;
	st.global.f32 	[%rd28+16], %f64;
	ld.global.f32 	%f65, [%rd26+20];
	ld.global.f32 	%f66, [%rd27+20];
	fma.rn.f32 	%f67, %f1, %f66, %f65;
	st.global.f32 	[%rd28+20], %f67;
	ld.global.f32 	%f68, [%rd26+24];
	ld.global.f32 	%f69, [%rd27+24];
	fma.rn.f32 	%f70, %f1, %f69, %f68;
	st.global.f32 	[%rd28+24], %f70;
	ld.global.f32 	%f71, [%rd26+28];
	ld.global.f32 	%f72, [%rd27+28];
	fma.rn.f32 	%f73, %f1, %f72, %f71;
	st.global.f32 	[%rd28+28], %f73;
	add.s32 	%r20, %r20, 8;
$L__BB2_7:
	setp.eq.s32 	%p6, %r7, 0;
	@%p6 bra 	$L__BB2_13;
	and.b32  	%r10, %r16, 3;
	setp.lt.u32 	%p7, %r7, 4;
	@%p7 bra 	$L__BB2_10;
	mul.wide.u32 	%rd29, %r20, 4;
	add.s64 	%rd30, %rd3, %rd29;
	ld.global.f32 	%f74, [%rd30];
	add.s64 	%rd31, %rd2, %rd29;
	ld.global.f32 	%f75, [%rd31];
	fma.rn.f32 	%f76, %f1, %f75, %f74;
	add.s64 	%rd32, %rd1, %rd29;
	st.global.f32 	[%rd32], %f76;
	ld.global.f32 	%f77, [%rd30+4];
	ld.global.f32 	%f78, [%rd31+4];
	fma.rn.f32 	%f79, %f1, %f78, %f77;
	st.global.f32 	[%rd32+4], %f79;
	ld.global.f32 	%f80, [%rd30+8];
	ld.global.f32 	%f81, [%rd31+8];
	fma.rn.f32 	%f82, %f1, %f81, %f80;
	st.global.f32 	[%rd32+8], %f82;
	ld.global.f32 	%f83, [%rd30+12];
	ld.global.f32 	%f84, [%rd31+12];
	fma.rn.f32 	%f85, %f1, %f84, %f83;
	st.global.f32 	[%rd32+12], %f85;
	add.s32 	%r20, %r20, 4;
$L__BB2_10:
	setp.eq.s32 	%p8, %r10, 0;
	@%p8 bra 	$L__BB2_13;
	mul.wide.u32 	%rd33, %r20, 4;
	add.s64 	%rd39, %rd1, %rd33;
	add.s64 	%rd38, %rd2, %rd33;
	add.s64 	%rd37, %rd3, %rd33;
	neg.s32 	%r22, %r10;
$L__BB2_12:
	.pragma "nounroll";
	ld.global.f32 	%f86, [%rd37];
	ld.global.f32 	%f87, [%rd38];
	fma.rn.f32 	%f88, %f1, %f87, %f86;
	st.global.f32 	[%rd39], %f88;
	add.s64 	%rd39, %rd39, 4;
	add.s64 	%rd38, %rd38, 4;
	add.s64 	%rd37, %rd37, 4;
	add.s32 	%r22, %r22, 1;
	setp.ne.s32 	%p9, %r22, 0;
	@%p9 bra 	$L__BB2_12;
$L__BB2_13:
	ret;

}
	// .globl	_Z11zero_matrixPfi
.visible .entry _Z11zero_matrixPfi(
	.param .u64 .ptr .align 1 _Z11zero_matrixPfi_param_0,
	.param .u32 _Z11zero_matrixPfi_param_1
)
{
	.reg .pred 	%p<10>;
	.reg .b32 	%r<27>;
	.reg .b64 	%rd<16>;

	ld.param.u64 	%rd8, [_Z11zero_matrixPfi_param_0];
	ld.param.u32 	%r16, [_Z11zero_matrixPfi_param_1];
	cvta.to.global.u64 	%rd1, %rd8;
	setp.lt.s32 	%p1, %r16, 1;
	@%p1 bra 	$L__BB3_13;
	and.b32  	%r1, %r16, 15;
	setp.lt.u32 	%p2, %r16, 16;
	mov.b32 	%r24, 0;
	@%p2 bra 	$L__BB3_4;
	and.b32  	%r24, %r16, 2147483632;
	neg.s32 	%r22, %r24;
	add.s64 	%rd14, %rd1, 32;
$L__BB3_3:
	.pragma "nounroll";
	mov.b32 	%r18, 0;
	st.global.u32 	[%rd14+-32], %r18;
	st.global.u32 	[%rd14+-28], %r18;
	st.global.u32 	[%rd14+-24], %r18;
	st.global.u32 	[%rd14+-20], %r18;
	st.global.u32 	[%rd14+-16], %r18;
	st.global.u32 	[%rd14+-12], %r18;
	st.global.u32 	[%rd14+-8], %r18;
	st.global.u32 	[%rd14+-4], %r18;
	st.global.u32 	[%rd14], %r18;
	st.global.u32 	[%rd14+4], %r18;
	st.global.u32 	[%rd14+8], %r18;
	st.global.u32 	[%rd14+12], %r18;
	st.global.u32 	[%rd14+16], %r18;
	st.global.u32 	[%rd14+20], %r18;
	st.global.u32 	[%rd14+24], %r18;
	st.global.u32 	[%rd14+28], %r18;
	add.s32 	%r22, %r22, 16;
	add.s64 	%rd14, %rd14, 64;
	setp.ne.s32 	%p3, %r22, 0;
	@%p3 bra 	$L__BB3_3;
$L__BB3_4:
	setp.eq.s32 	%p4, %r1, 0;
	@%p4 bra 	$L__BB3_13;
	and.b32  	%r7, %r16, 7;
	setp.lt.u32 	%p5, %r1, 8;
	@%p5 bra 	$L__BB3_7;
	mul.wide.u32 	%rd9, %r24, 4;
	add.s64 	%rd10, %rd1, %rd9;
	mov.b32 	%r19, 0;
	st.global.u32 	[%rd10], %r19;
	st.global.u32 	[%rd10+4], %r19;
	st.global.u32 	[%rd10+8], %r19;
	st.global.u32 	[%rd10+12], %r19;
	st.global.u32 	[%rd10+16], %r19;
	st.global.u32 	[%rd10+20], %r19;
	st.global.u32 	[%rd10+24], %r19;
	st.global.u32 	[%rd10+28], %r19;
	add.s32 	%r24, %r24, 8;
$L__BB3_7:
	setp.eq.s32 	%p6, %r7, 0;
	@%p6 bra 	$L__BB3_13;
	and.b32  	%r10, %r16, 3;
	setp.lt.u32 	%p7, %r7, 4;
	@%p7 bra 	$L__BB3_10;
	mul.wide.u32 	%rd11, %r24, 4;
	add.s64 	%rd12, %rd1, %rd11;
	mov.b32 	%r20, 0;
	st.global.u32 	[%rd12], %r20;
	st.global.u32 	[%rd12+4], %r20;
	st.global.u32 	[%rd12+8], %r20;
	st.global.u32 	[%rd12+12], %r20;
	add.s32 	%r24, %r24, 4;
$L__BB3_10:
	setp.eq.s32 	%p8, %r10, 0;
	@%p8 bra 	$L__BB3_13;
	mul.wide.u32 	%rd13, %r24, 4;
	add.s64 	%rd15, %rd1, %rd13;
	neg.s32 	%r26, %r10;
$L__BB3_12:
	.pragma "nounroll";
	mov.b32 	%r21, 0;
	st.global.u32 	[%rd15], %r21;
	add.s64 	%rd15, %rd15, 4;
	add.s32 	%r26, %r26, 1;
	setp.ne.s32 	%p9, %r26, 0;
	@%p9 bra 	$L__BB3_12;
$L__BB3_13:
	ret;

}
	// .globl	_Z10relu_primePfi
.visible .entry _Z10relu_primePfi(
	.param .u64 .ptr .align 1 _Z10relu_primePfi_param_0,
	.param .u32 _Z10relu_primePfi_param_1
)
{
	.reg .pred 	%p<39>;
	.reg .b32 	%r<23>;
	.reg .b32 	%f<59>;
	.reg .b64 	%rd<16>;

	ld.param.u64 	%rd8, [_Z10relu_primePfi_param_0];
	ld.param.u32 	%r16, [_Z10relu_primePfi_param_1];
	cvta.to.global.u64 	%rd1, %rd8;
	setp.lt.s32 	%p1, %r16, 1;
	@%p1 bra 	$L__BB4_13;
	and.b32  	%r1, %r16, 15;
	setp.lt.u32 	%p2, %r16, 16;
	mov.b32 	%r20, 0;
	@%p2 bra 	$L__BB4_4;
	and.b32  	%r20, %r16, 2147483632;
	neg.s32 	%r18, %r20;
	add.s64 	%rd14, %rd1, 32;
$L__BB4_3:
	.pragma "nounroll";
	ld.global.f32 	%f1, [%rd14+-32];
	setp.gt.f32 	%p3, %f1, 0f00000000;
	selp.f32 	%f2, 0f3F800000, 0f00000000, %p3;
	st.global.f32 	[%rd14+-32], %f2;
	ld.global.f32 	%f3, [%rd14+-28];
	setp.gt.f32 	%p4, %f3, 0f00000000;
	selp.f32 	%f4, 0f3F800000, 0f00000000, %p4;
	st.global.f32 	[%rd14+-28], %f4;
	ld.global.f32 	%f5, [%rd14+-24];
	setp.gt.f32 	%p5, %f5, 0f00000000;
	selp.f32 	%f6, 0f3F800000, 0f00000000, %p5;
	st.global.f32 	[%rd14+-24], %f6;
	ld.global.f32 	%f7, [%rd14+-20];
	setp.gt.f32 	%p6, %f7, 0f00000000;
	selp.f32 	%f8, 0f3F800000, 0f00000000, %p6;
	st.global.f32 	[%rd14+-20], %f8;
	ld.global.f32 	%f9, [%rd14+-16];
	setp.gt.f32 	%p7, %f9, 0f00000000;
	selp.f32 	%f10, 0f3F800000, 0f00000000, %p7;
	st.global.f32 	[%rd14+-16], %f10;
	ld.global.f32 	%f11, [%rd14+-12];
	setp.gt.f32 	%p8, %f11, 0f00000000;
	selp.f32 	%f12, 0f3F800000, 0f00000000, %p8;
	st.global.f32 	[%rd14+-12], %f12;
	ld.global.f32 	%f13, [%rd14+-8];
	setp.gt.f32 	%p9, %f13, 0f00000000;
	selp.f32 	%f14, 0f3F800000, 0f00000000, %p9;
	st.global.f32 	[%rd14+-8], %f14;
	ld.global.f32 	%f15, [%rd14+-4];
	setp.gt.f32 	%p10, %f15, 0f00000000;
	selp.f32 	%f16, 0f3F800000, 0f00000000, %p10;
	st.global.f32 	[%rd14+-4], %f16;
	ld.global.f32 	%f17, [%rd14];
	setp.gt.f32 	%p11, %f17, 0f00000000;
	selp.f32 	%f18, 0f3F800000, 0f00000000, %p11;
	st.global.f32 	[%rd14], %f18;
	ld.global.f32 	%f19, [%rd14+4];
	setp.gt.f32 	%p12, %f19, 0f00000000;
	selp.f32 	%f20, 0f3F800000, 0f00000000, %p12;
	st.global.f32 	[%rd14+4], %f20;
	ld.global.f32 	%f21, [%rd14+8];
	setp.gt.f32 	%p13, %f21, 0f00000000;
	selp.f32 	%f22, 0f3F800000, 0f00000000, %p13;
	st.global.f32 	[%rd14+8], %f22;
	ld.global.f32 	%f23, [%rd14+12];
	setp.gt.f32 	%p14, %f23, 0f00000000;
	selp.f32 	%f24, 0f3F800000, 0f00000000, %p14;
	st.global.f32 	[%rd14+12], %f24;
	ld.global.f32 	%f25, [%rd14+16];
	setp.gt.f32 	%p15, %f25, 0f00000000;
	selp.f32 	%f26, 0f3F800000, 0f00000000, %p15;
	st.global.f32 	[%rd14+16], %f26;
	ld.global.f32 	%f27, [%rd14+20];
	setp.gt.f32 	%p16, %f27, 0f00000000;
	selp.f32 	%f28, 0f3F800000, 0f00000000, %p16;
	st.global.f32 	[%rd14+20], %f28;
	ld.global.f32 	%f29, [%rd14+24];
	setp.gt.f32 	%p17, %f29, 0f00000000;
	selp.f32 	%f30, 0f3F800000, 0f00000000, %p17;
	st.global.f32 	[%rd14+24], %f30;
	ld.global.f32 	%f31, [%rd14+28];
	setp.gt.f32 	%p18, %f31, 0f00000000;
	selp.f32 	%f32, 0f3F800000, 0f00000000, %p18;
	st.global.f32 	[%rd14+28], %f32;
	add.s32 	%r18, %r18, 16;
	add.s64 	%rd14, %rd14, 64;
	setp.ne.s32 	%p19, %r18, 0;
	@%p19 bra 	$L__BB4_3;
$L__BB4_4:
	setp.eq.s32 	%p20, %r1, 0;
	@%p20 bra 	$L__BB4_13;
	and.b32  	%r7, %r16, 7;
	setp.lt.u32 	%p21, %r1, 8;
	@%p21 bra 	$L__BB4_7;
	mul.wide.u32 	%rd9, %r20, 4;
	add.s64 	%rd10, %rd1, %rd9;
	ld.global.f32 	%f33, [%rd10];
	setp.gt.f32 	%p22, %f33, 0f00000000;
	selp.f32 	%f34, 0f3F800000, 0f00000000, %p22;
	st.global.f32 	[%rd10], %f34;
	ld.global.f32 	%f35, [%rd10+4];
	setp.gt.f32 	%p23, %f35, 0f00000000;
	selp.f32 	%f36, 0f3F800000, 0f00000000, %p23;
	st.global.f32 	[%rd10+4], %f36;
	ld.global.f32 	%f37, [%rd10+8];
	setp.gt.f32 	%p24, %f37, 0f00000000;
	selp.f32 	%f38, 0f3F800000, 0f00000000, %p24;
	st.global.f32 	[%rd10+8], %f38;
	ld.global.f32 	%f39, [%rd10+12];
	setp.gt.f32 	%p25, %f39, 0f00000000;
	selp.f32 	%f40, 0f3F800000, 0f00000000, %p25;
	st.global.f32 	[%rd10+12], %f40;
	ld.global.f32 	%f41, [%rd10+16];
	setp.gt.f32 	%p26, %f41, 0f00000000;
	selp.f32 	%f42, 0f3F800000, 0f00000000, %p26;
	st.global.f32 	[%rd10+16], %f42;
	ld.global.f32 	%f43, [%rd10+20];
	setp.gt.f32 	%p27, %f43, 0f00000000;
	selp.f32 	%f44, 0f3F800000, 0f00000000, %p27;
	st.global.f32 	[%rd10+20], %f44;
	ld.global.f32 	%f45, [%rd10+24];
	setp.gt.f32 	%p28, %f45, 0f00000000;
	selp.f32 	%f46, 0f3F800000, 0f00000000, %p28;
	st.global.f32 	[%rd10+24], %f46;
	ld.global.f32 	%f47, [%rd10+28];
	setp.gt.f32 	%p29, %f47, 0f00000000;
	selp.f32 	%f48, 0f3F800000, 0f00000000, %p29;
	st.global.f32 	[%rd10+28], %f48;
	add.s32 	%r20, %r20, 8;
$L__BB4_7:
	setp.eq.s32 	%p30, %r7, 0;
	@%p30 bra 	$L__BB4_13;
	and.b32  	%r10, %r16, 3;
	setp.lt.u32 	%p31, %r7, 4;
	@%p31 bra 	$L__BB4_10;
	mul.wide.u32 	%rd11, %r20, 4;
	add.s64 	%rd12, %rd1, %rd11;
	ld.global.f32 	%f49, [%rd12];
	setp.gt.f32 	%p32, %f49, 0f00000000;
	selp.f32 	%f50, 0f3F800000, 0f00000000, %p32;
	st.global.f32 	[%rd12], %f50;
	ld.global.f32 	%f51, [%rd12+4];
	setp.gt.f32 	%p33, %f51, 0f00000000;
	selp.f32 	%f52, 0f3F800000, 0f00000000, %p33;
	st.global.f32 	[%rd12+4], %f52;
	ld.global.f32 	%f53, [%rd12+8];
	setp.gt.f32 	%p34, %f53, 0f00000000;
	selp.f32 	%f54, 0f3F800000, 0f00000000, %p34;
	st.global.f32 	[%rd12+8], %f54;
	ld.global.f32 	%f55, [%rd12+12];
	setp.gt.f32 	%p35, %f55, 0f00000000;
	selp.f32 	%f56, 0f3F800000, 0f00000000, %p35;
	st.global.f32 	[%rd12+12], %f56;
	add.s32 	%r20, %r20, 4;
$L__BB4_10:
	setp.eq.s32 	%p36, %r10, 0;
	@%p36 bra 	$L__BB4_13;
	mul.wide.u32 	%rd13, %r20, 4;
	add.s64 	%rd15, %rd1, %rd13;
	neg.s32 	%r22, %r10;
$L__BB4_12:
	.pragma "nounroll";
	ld.global.f32 	%f57, [%rd15];
	setp.gt.f32 	%p37, %f57, 0f00000000;
	selp.f32 	%f58, 0f3F800000, 0f00000000, %p37;
	st.global.f32 	[%rd15], %f58;
	add.s64 	%rd15, %rd15, 4;
	add.s32 	%r22, %r22, 1;
	setp.ne.s32 	%p38, %r22, 0;
	@%p38 bra 	$L__BB4_12;
$L__BB4_13:
	ret;

}
	// .globl	_Z27matrix_element_wise_productPfS_S_i
.visible .entry _Z27matrix_element_wise_productPfS_S_i(
	.param .u64 .ptr .align 1 _Z27matrix_element_wise_productPfS_S_i_param_0,
	.param .u64 .ptr .align 1 _Z27matrix_element_wise_productPfS_S_i_param_1,
	.param .u64 .ptr .align 1 _Z27matrix_element_wise_productPfS_S_i_param_2,
	.param .u32 _Z27matrix_element_wise_productPfS_S_i_param_3
)
{
	.reg .pred 	%p<10>;
	.reg .b32 	%r<23>;
	.reg .b32 	%f<88>;
	.reg .b64 	%rd<40>;

	ld.param.u64 	%rd22, [_Z27matrix_element_wise_productPfS_S_i_param_0];
	ld.param.u64 	%rd23, [_Z27matrix_element_wise_productPfS_S_i_param_1];
	ld.param.u64 	%rd24, [_Z27matrix_element_wise_productPfS_S_i_param_2];
	ld.param.u32 	%r16, [_Z27matrix_element_wise_productPfS_S_i_param_3];
	cvta.to.global.u64 	%rd1, %rd24;
	cvta.to.global.u64 	%rd2, %rd23;
	cvta.to.global.u64 	%rd3, %rd22;
	setp.lt.s32 	%p1, %r16, 1;
	@%p1 bra 	$L__BB5_13;
	and.b32  	%r1, %r16, 15;
	setp.lt.u32 	%p2, %r16, 16;
	mov.b32 	%r20, 0;
	@%p2 bra 	$L__BB5_4;
	and.b32  	%r20, %r16, 2147483632;
	neg.s32 	%r18, %r20;
	add.s64 	%rd36, %rd3, 32;
	add.s64 	%rd35, %rd2, 32;
	add.s64 	%rd34, %rd1, 32;
$L__BB5_3:
	.pragma "nounroll";
	ld.global.f32 	%f1, [%rd36+-32];
	ld.global.f32 	%f2, [%rd35+-32];
	mul.f32 	%f3, %f1, %f2;
	st.global.f32 	[%rd34+-32], %f3;
	ld.global.f32 	%f4, [%rd36+-28];
	ld.global.f32 	%f5, [%rd35+-28];
	mul.f32 	%f6, %f4, %f5;
	st.global.f32 	[%rd34+-28], %f6;
	ld.global.f32 	%f7, [%rd36+-24];
	ld.global.f32 	%f8, [%rd35+-24];
	mul.f32 	%f9, %f7, %f8;
	st.global.f32 	[%rd34+-24], %f9;
	ld.global.f32 	%f10, [%rd36+-20];
	ld.global.f32 	%f11, [%rd35+-20];
	mul.f32 	%f12, %f10, %f11;
	st.global.f32 	[%rd34+-20], %f12;
	ld.global.f32 	%f13, [%rd36+-16];
	ld.global.f32 	%f14, [%rd35+-16];
	mul.f32 	%f15, %f13, %f14;
	st.global.f32 	[%rd34+-16], %f15;
	ld.global.f32 	%f16, [%rd36+-12];
	ld.global.f32 	%f17, [%rd35+-12];
	mul.f32 	%f18, %f16, %f17;
	st.global.f32 	[%rd34+-12], %f18;
	ld.global.f32 	%f19, [%rd36+-8];
	ld.global.f32 	%f20, [%rd35+-8];
	mul.f32 	%f21, %f19, %f20;
	st.global.f32 	[%rd34+-8], %f21;
	ld.global.f32 	%f22, [%rd36+-4];
	ld.global.f32 	%f23, [%rd35+-4];
	mul.f32 	%f24, %f22, %f23;
	st.global.f32 	[%rd34+-4], %f24;
	ld.global.f32 	%f25, [%rd36];
	ld.global.f32 	%f26, [%rd35];
	mul.f32 	%f27, %f25, %f26;
	st.global.f32 	[%rd34], %f27;
	ld.global.f32 	%f28, [%rd36+4];
	ld.global.f32 	%f29, [%rd35+4];
	mul.f32 	%f30, %f28, %f29;
	st.global.f32 	[%rd34+4], %f30;
	ld.global.f32 	%f31, [%rd36+8];
	ld.global.f32 	%f32, [%rd35+8];
	mul.f32 	%f33, %f31, %f32;
	st.global.f32 	[%rd34+8], %f33;
	ld.global.f32 	%f34, [%rd36+12];
	ld.global.f32 	%f35, [%rd35+12];
	mul.f32 	%f36, %f34, %f35;
	st.global.f32 	[%rd34+12], %f36;
	ld.global.f32 	%f37, [%rd36+16];
	ld.global.f32 	%f38, [%rd35+16];
	mul.f32 	%f39, %f37, %f38;
	st.global.f32 	[%rd34+16], %f39;
	ld.global.f32 	%f40, [%rd36+20];
	ld.global.f32 	%f41, [%rd35+20];
	mul.f32 	%f42, %f40, %f41;
	st.global.f32 	[%rd34+20], %f42;
	ld.global.f32 	%f43, [%rd36+24];
	ld.global.f32 	%f44, [%rd35+24];
	mul.f32 	%f45, %f43, %f44;
	st.global.f32 	[%rd34+24], %f45;
	ld.global.f32 	%f46, [%rd36+28];
	ld.global.f32 	%f47, [%rd35+28];
	mul.f32 	%f48, %f46, %f47;
	st.global.f32 	[%rd34+28], %f48;
	add.s32 	%r18, %r18, 16;
	add.s64 	%rd36, %rd36, 64;
	add.s64 	%rd35, %rd35, 64;
	add.s64 	%rd34, %rd34, 64;
	setp.ne.s32 	%p3, %r18, 0;
	@%p3 bra 	$L__BB5_3;
$L__BB5_4:
	setp.eq.s32 	%p4, %r1, 0;
	@%p4 bra 	$L__BB5_13;
	and.b32  	%r7, %r16, 7;
	setp.lt.u32 	%p5, %r1, 8;
	@%p5 bra 	$L__BB5_7;
	mul.wide.u32 	%rd25, %r20, 4;
	add.s64 	%rd26, %rd3, %rd25;
	ld.global.f32 	%f49, [%rd26];
	add.s64 	%rd27, %rd2, %rd25;
	ld.global.f32 	%f50, [%rd27];
	mul.f32 	%f51, %f49, %f50;
	add.s64 	%rd28, %rd1, %rd25;
	st.global.f32 	[%rd28], %f51;
	ld.global.f32 	%f52, [%rd26+4];
	ld.global.f32 	%f53, [%rd27+4];
	mul.f32 	%f54, %f52, %f53;
	st.global.f32 	[%rd28+4], %f54;
	ld.global.f32 	%f55, [%rd26+8];
	ld.global.f32 	%f56, [%rd27+8];
	mul.f32 	%f57, %f55, %f56;
	st.global.f32 	[%rd28+8], %f57;
	ld.global.f32 	%f58, [%rd26+12];
	ld.global.f32 	%f59, [%rd27+12];
	mul.f32 	%f60, %f58, %f59;
	st.global.f32 	[%rd28+12], %f60;
	ld.global.f32 	%f61, [%rd26+16];
	ld.global.f32 	%f62, [%rd27+16];
	mul.f32 	%f63, %f61, %f62;
	st.global.f32 	[%rd28+16], %f63;
	ld.global.f32 	%f64, [%rd26+20];
	ld.global.f32 	%f65, [%rd27+20];
	mul.f32 	%f66, %f64, %f65;
	st.global.f32 	[%rd28+20], %f66;
	ld.global.f32 	%f67, [%rd26+24];
	ld.global.f32 	%f68, [%rd27+24];
	mul.f32 	%f69, %f67, %f68;
	st.global.f32 	[%rd28+24], %f69;
	ld.global.f32 	%f70, [%rd26+28];
	ld.global.f32 	%f71, [%rd27+28];
	mul.f32 	%f72, %f70, %f71;
	st.global.f32 	[%rd28+28], %f72;
	add.s32 	%r20, %r20, 8;
$L__BB5_7:
	setp.eq.s32 	%p6, %r7, 0;
	@%p6 bra 	$L__BB5_13;
	and.b32  	%r10, %r16, 3;
	setp.lt.u32 	%p7, %r7, 4;
	@%p7 bra 	$L__BB5_10;
	mul.wide.u32 	%rd29, %r20, 4;
	add.s64 	%rd30, %rd3, %rd29;
	ld.global.f32 	%f73, [%rd30];
	add.s64 	%rd31, %rd2, %rd29;
	ld.global.f32 	%f74, [%rd31];
	mul.f32 	%f75, %f73, %f74;
	add.s64 	%rd32, %rd1, %rd29;
	st.global.f32 	[%rd32], %f75;
	ld.global.f32 	%f76, [%rd30+4];
	ld.global.f32 	%f77, [%rd31+4];
	mul.f32 	%f78, %f76, %f77;
	st.global.f32 	[%rd32+4], %f78;
	ld.global.f32 	%f79, [%rd30+8];
	ld.global.f32 	%f80, [%rd31+8];
	mul.f32 	%f81, %f79, %f80;
	st.global.f32 	[%rd32+8], %f81;
	ld.global.f32 	%f82, [%rd30+12];
	ld.global.f32 	%f83, [%rd31+12];
	mul.f32 	%f84, %f82, %f83;
	st.global.f32 	[%rd32+12], %f84;
	add.s32 	%r20, %r20, 4;
$L__BB5_10:
	setp.eq.s32 	%p8, %r10, 0;
	@%p8 bra 	$L__BB5_13;
	mul.wide.u32 	%rd33, %r20, 4;
	add.s64 	%rd39, %rd1, %rd33;
	add.s64 	%rd38, %rd2, %rd33;
	add.s64 	%rd37, %rd3, %rd33;
	neg.s32 	%r22, %r10;
$L__BB5_12:
	.pragma "nounroll";
	ld.global.f32 	%f85, [%rd37];
	ld.global.f32 	%f86, [%rd38];
	mul.f32 	%f87, %f85, %f86;
	st.global.f32 	[%rd39], %f87;
	add.s64 	%rd39, %rd39, 4;
	add.s64 	%rd38, %rd38, 4;
	add.s64 	%rd37, %rd37, 4;
	add.s32 	%r22, %r22, 1;
	setp.ne.s32 	%p9, %r22, 0;
	@%p9 bra 	$L__BB5_12;
$L__BB5_13:
	ret;

}
	// .globl	_Z14calculate_lossPfPiS_iii
.visible .entry _Z14calculate_lossPfPiS_iii(
	.param .u64 .ptr .align 1 _Z14calculate_lossPfPiS_iii_param_0,
	.param .u64 .ptr .align 1 _Z14calculate_lossPfPiS_iii_param_1,
	.param .u64 .ptr .align 1 _Z14calculate_lossPfPiS_iii_param_2,
	.param .u32 _Z14calculate_lossPfPiS_iii_param_3,
	.param .u32 _Z14calculate_lossPfPiS_iii_param_4,
	.param .u32 _Z14calculate_lossPfPiS_iii_param_5
)
{
	.reg .pred 	%p<29>;
	.reg .b32 	%r<76>;
	.reg .b32 	%f<169>;
	.reg .b64 	%rd<29>;

	ld.param.u64 	%rd5, [_Z14calculate_lossPfPiS_iii_param_0];
	ld.param.u64 	%rd6, [_Z14calculate_lossPfPiS_iii_param_1];
	ld.param.u64 	%rd4, [_Z14calculate_lossPfPiS_iii_param_2];
	ld.param.u32 	%r17, [_Z14calculate_lossPfPiS_iii_param_3];
	ld.param.u32 	%r15, [_Z14calculate_lossPfPiS_iii_param_4];
	ld.param.u32 	%r16, [_Z14calculate_lossPfPiS_iii_param_5];
	cvta.to.global.u64 	%rd1, %rd5;
	cvta.to.global.u64 	%rd2, %rd6;
	mul.lo.s32 	%r74, %r15, %r17;
	setp.lt.s32 	%p1, %r15, 1;
	@%p1 bra 	$L__BB6_9;
	cvta.to.global.u64 	%rd7, %rd4;
	mul.wide.s32 	%rd8, %r16, 4;
	add.s64 	%rd3, %rd7, %rd8;
	ld.global.f32 	%f167, [%rd3];
	add.s32 	%r18, %r74, 1;
	add.s32 	%r19, %r74, %r15;
	max.s32 	%r20, %r19, %r18;
	sub.s32 	%r2, %r20, %r74;
	and.b32  	%r3, %r2, 3;
	sub.s32 	%r21, %r74, %r20;
	setp.gt.u32 	%p2, %r21, -4;
	@%p2 bra 	$L__BB6_4;
	mul.lo.s32 	%r72, %r74, 10;
	and.b32  	%r22, %r2, -4;
	neg.s32 	%r71, %r22;
$L__BB6_3:
	.pragma "nounroll";
	mul.wide.s32 	%rd9, %r74, 4;
	add.s64 	%rd10, %rd2, %rd9;
	ld.global.u32 	%r23, [%rd10];
	add.s32 	%r24, %r72, %r23;
	mul.wide.s32 	%rd11, %r24, 4;
	add.s64 	%rd12, %rd1, %rd11;
	ld.global.f32 	%f7, [%rd12];
	setp.lt.f32 	%p3, %f7, 0f00800000;
	mul.f32 	%f8, %f7, 0f4B000000;
	selp.f32 	%f9, %f8, %f7, %p3;
	selp.f32 	%f10, 0fC1B80000, 0f00000000, %p3;
	mov.b32 	%r25, %f9;
	add.s32 	%r26, %r25, -1059760811;
	and.b32  	%r27, %r26, -8388608;
	sub.s32 	%r28, %r25, %r27;
	mov.b32 	%f11, %r28;
	cvt.rn.f32.s32 	%f12, %r27;
	fma.rn.f32 	%f13, %f12, 0f34000000, %f10;
	add.f32 	%f14, %f11, 0fBF800000;
	fma.rn.f32 	%f15, %f14, 0fBE055027, 0f3E1039F6;
	fma.rn.f32 	%f16, %f15, %f14, 0fBDF8CDCC;
	fma.rn.f32 	%f17, %f16, %f14, 0f3E0F2955;
	fma.rn.f32 	%f18, %f17, %f14, 0fBE2AD8B9;
	fma.rn.f32 	%f19, %f18, %f14, 0f3E4CED0B;
	fma.rn.f32 	%f20, %f19, %f14, 0fBE7FFF22;
	fma.rn.f32 	%f21, %f20, %f14, 0f3EAAAA78;
	fma.rn.f32 	%f22, %f21, %f14, 0fBF000000;
	mul.f32 	%f23, %f14, %f22;
	fma.rn.f32 	%f24, %f23, %f14, %f14;
	fma.rn.f32 	%f25, %f13, 0f3F317218, %f24;
	setp.gt.u32 	%p4, %r25, 2139095039;
	fma.rn.f32 	%f26, %f9, 0f7F800000, 0f7F800000;
	selp.f32 	%f27, %f26, %f25, %p4;
	setp.eq.f32 	%p5, %f9, 0f00000000;
	selp.f32 	%f28, 0fFF800000, %f27, %p5;
	sub.f32 	%f29, %f167, %f28;
	st.global.f32 	[%rd3], %f29;
	ld.global.u32 	%r29, [%rd10+4];
	add.s32 	%r30, %r72, %r29;
	add.s32 	%r31, %r30, 10;
	mul.wide.s32 	%rd13, %r31, 4;
	add.s64 	%rd14, %rd1, %rd13;
	ld.global.f32 	%f30, [%rd14];
	setp.lt.f32 	%p6, %f30, 0f00800000;
	mul.f32 	%f31, %f30, 0f4B000000;
	selp.f32 	%f32, %f31, %f30, %p6;
	selp.f32 	%f33, 0fC1B80000, 0f00000000, %p6;
	mov.b32 	%r32, %f32;
	add.s32 	%r33, %r32, -1059760811;
	and.b32  	%r34, %r33, -8388608;
	sub.s32 	%r35, %r32, %r34;
	mov.b32 	%f34, %r35;
	cvt.rn.f32.s32 	%f35, %r34;
	fma.rn.f32 	%f36, %f35, 0f34000000, %f33;
	add.f32 	%f37, %f34, 0fBF800000;
	fma.rn.f32 	%f38, %f37, 0fBE055027, 0f3E1039F6;
	fma.rn.f32 	%f39, %f38, %f37, 0fBDF8CDCC;
	fma.rn.f32 	%f40, %f39, %f37, 0f3E0F2955;
	fma.rn.f32 	%f41, %f40, %f37, 0fBE2AD8B9;
	fma.rn.f32 	%f42, %f41, %f37, 0f3E4CED0B;
	fma.rn.f32 	%f43, %f42, %f37, 0fBE7FFF22;
	fma.rn.f32 	%f44, %f43, %f37, 0f3EAAAA78;
	fma.rn.f32 	%f45, %f44, %f37, 0fBF000000;
	mul.f32 	%f46, %f37, %f45;
	fma.rn.f32 	%f47, %f46, %f37, %f37;
	fma.rn.f32 	%f48, %f36, 0f3F317218, %f47;
	setp.gt.u32 	%p7, %r32, 2139095039;
	fma.rn.f32 	%f49, %f32, 0f7F800000, 0f7F800000;
	selp.f32 	%f50, %f49, %f48, %p7;
	setp.eq.f32 	%p8, %f32, 0f00000000;
	selp.f32 	%f51, 0fFF800000, %f50, %p8;
	sub.f32 	%f52, %f29, %f51;
	st.global.f32 	[%rd3], %f52;
	ld.global.u32 	%r36, [%rd10+8];
	add.s32 	%r37, %r72, %r36;
	add.s32 	%r38, %r37, 20;
	mul.wide.s32 	%rd15, %r38, 4;
	add.s64 	%rd16, %rd1, %rd15;
	ld.global.f32 	%f53, [%rd16];
	setp.lt.f32 	%p9, %f53, 0f00800000;
	mul.f32 	%f54, %f53, 0f4B000000;
	selp.f32 	%f55, %f54, %f53, %p9;
	selp.f32 	%f56, 0fC1B80000, 0f00000000, %p9;
	mov.b32 	%r39, %f55;
	add.s32 	%r40, %r39, -1059760811;
	and.b32  	%r41, %r40, -8388608;
	sub.s32 	%r42, %r39, %r41;
	mov.b32 	%f57, %r42;
	cvt.rn.f32.s32 	%f58, %r41;
	fma.rn.f32 	%f59, %f58, 0f34000000, %f56;
	add.f32 	%f60, %f57, 0fBF800000;
	fma.rn.f32 	%f61, %f60, 0fBE055027, 0f3E1039F6;
	fma.rn.f32 	%f62, %f61, %f60, 0fBDF8CDCC;
	fma.rn.f32 	%f63, %f62, %f60, 0f3E0F2955;
	fma.rn.f32 	%f64, %f63, %f60, 0fBE2AD8B9;
	fma.rn.f32 	%f65, %f64, %f60, 0f3E4CED0B;
	fma.rn.f32 	%f66, %f65, %f60, 0fBE7FFF22;
	fma.rn.f32 	%f67, %f66, %f60, 0f3EAAAA78;
	fma.rn.f32 	%f68, %f67, %f60, 0fBF000000;
	mul.f32 	%f69, %f60, %f68;
	fma.rn.f32 	%f70, %f69, %f60, %f60;
	fma.rn.f32 	%f71, %f59, 0f3F317218, %f70;
	setp.gt.u32 	%p10, %r39, 2139095039;
	fma.rn.f32 	%f72, %f55, 0f7F800000, 0f7F800000;
	selp.f32 	%f73, %f72, %f71, %p10;
	setp.eq.f32 	%p11, %f55, 0f00000000;
	selp.f32 	%f74, 0fFF800000, %f73, %p11;
	sub.f32 	%f75, %f52, %f74;
	st.global.f32 	[%rd3], %f75;
	ld.global.u32 	%r43, [%rd10+12];
	add.s32 	%r44, %r72, %r43;
	add.s32 	%r45, %r44, 30;
	mul.wide.s32 	%rd17, %r45, 4;
	add.s64 	%rd18, %rd1, %rd17;
	ld.global.f32 	%f76, [%rd18];
	setp.lt.f32 	%p12, %f76, 0f00800000;
	mul.f32 	%f77, %f76, 0f4B000000;
	selp.f32 	%f78, %f77, %f76, %p12;
	selp.f32 	%f79, 0fC1B80000, 0f00000000, %p12;
	mov.b32 	%r46, %f78;
	add.s32 	%r47, %r46, -1059760811;
	and.b32  	%r48, %r47, -8388608;
	sub.s32 	%r49, %r46, %r48;
	mov.b32 	%f80, %r49;
	cvt.rn.f32.s32 	%f81, %r48;
	fma.rn.f32 	%f82, %f81, 0f34000000, %f79;
	add.f32 	%f83, %f80, 0fBF800000;
	fma.rn.f32 	%f84, %f83, 0fBE055027, 0f3E1039F6;
	fma.rn.f32 	%f85, %f84, %f83, 0fBDF8CDCC;
	fma.rn.f32 	%f86, %f85, %f83, 0f3E0F2955;
	fma.rn.f32 	%f87, %f86, %f83, 0fBE2AD8B9;
	fma.rn.f32 	%f88, %f87, %f83, 0f3E4CED0B;
	fma.rn.f32 	%f89, %f88, %f83, 0fBE7FFF22;
	fma.rn.f32 	%f90, %f89, %f83, 0f3EAAAA78;
	fma.rn.f32 	%f91, %f90, %f83, 0fBF000000;
	mul.f32 	%f92, %f83, %f91;
	fma.rn.f32 	%f93, %f92, %f83, %f83;
	fma.rn.f32 	%f94, %f82, 0f3F317218, %f93;
	setp.gt.u32 	%p13, %r46, 2139095039;
	fma.rn.f32 	%f95, %f78, 0f7F800000, 0f7F800000;
	selp.f32 	%f96, %f95, %f94, %p13;
	setp.eq.f32 	%p14, %f78, 0f00000000;
	selp.f32 	%f97, 0fFF800000, %f96, %p14;
	sub.f32 	%f167, %f75, %f97;
	st.global.f32 	[%rd3], %f167;
	add.s32 	%r74, %r74, 4;
	add.s32 	%r72, %r72, 40;
	add.s32 	%r71, %r71, 4;
	setp.ne.s32 	%p15, %r71, 0;
	@%p15 bra 	$L__BB6_3;
$L__BB6_4:
	setp.eq.s32 	%p16, %r3, 0;
	@%p16 bra 	$L__BB6_9;
	setp.eq.s32 	%p17, %r3, 1;
	@%p17 bra 	$L__BB6_7;
	mul.wide.s32 	%rd19, %r74, 4;
	add.s64 	%rd20, %rd2, %rd19;
	ld.global.u32 	%r50, [%rd20];
	mul.lo.s32 	%r51, %r74, 10;
	add.s32 	%r52, %r50, %r51;
	mul.wide.s32 	%rd21, %r52, 4;
	add.s64 	%rd22, %rd1, %rd21;
	ld.global.f32 	%f98, [%rd22];
	setp.lt.f32 	%p18, %f98, 0f00800000;
	mul.f32 	%f99, %f98, 0f4B000000;
	selp.f32 	%f100, %f99, %f98, %p18;
	selp.f32 	%f101, 0fC1B80000, 0f00000000, %p18;
	mov.b32 	%r53, %f100;
	add.s32 	%r54, %r53, -1059760811;
	and.b32  	%r55, %r54, -8388608;
	sub.s32 	%r56, %r53, %r55;
	mov.b32 	%f102, %r56;
	cvt.rn.f32.s32 	%f103, %r55;
	fma.rn.f32 	%f104, %f103, 0f34000000, %f101;
	add.f32 	%f105, %f102, 0fBF800000;
	fma.rn.f32 	%f106, %f105, 0fBE055027, 0f3E1039F6;
	fma.rn.f32 	%f107, %f106, %f105, 0fBDF8CDCC;
	fma.rn.f32 	%f108, %f107, %f105, 0f3E0F2955;
	fma.rn.f32 	%f109, %f108, %f105, 0fBE2AD8B9;
	fma.rn.f32 	%f110, %f109, %f105, 0f3E4CED0B;
	fma.rn.f32 	%f111, %f110, %f105, 0fBE7FFF22;
	fma.rn.f32 	%f112, %f111, %f105, 0f3EAAAA78;
	fma.rn.f32 	%f113, %f112, %f105, 0fBF000000;
	mul.f32 	%f114, %f105, %f113;
	fma.rn.f32 	%f115, %f114, %f105, %f105;
	fma.rn.f32 	%f116, %f104, 0f3F317218, %f115;
	setp.gt.u32 	%p19, %r53, 2139095039;
	fma.rn.f32 	%f117, %f100, 0f7F800000, 0f7F800000;
	selp.f32 	%f118, %f117, %f116, %p19;
	setp.eq.f32 	%p20, %f100, 0f00000000;
	selp.f32 	%f119, 0fFF800000, %f118, %p20;
	sub.f32 	%f120, %f167, %f119;
	st.global.f32 	[%rd3], %f120;
	ld.global.u32 	%r57, [%rd20+4];
	add.s32 	%r58, %r51, %r57;
	add.s32 	%r59, %r58, 10;
	mul.wide.s32 	%rd23, %r59, 4;
	add.s64 	%rd24, %rd1, %rd23;
	ld.global.f32 	%f121, [%rd24];
	setp.lt.f32 	%p21, %f121, 0f00800000;
	mul.f32 	%f122, %f121, 0f4B000000;
	selp.f32 	%f123, %f122, %f121, %p21;
	selp.f32 	%f124, 0fC1B80000, 0f00000000, %p21;
	mov.b32 	%r60, %f123;
	add.s32 	%r61, %r60, -1059760811;
	and.b32  	%r62, %r61, -8388608;
	sub.s32 	%r63, %r60, %r62;
	mov.b32 	%f125, %r63;
	cvt.rn.f32.s32 	%f126, %r62;
	fma.rn.f32 	%f127, %f126, 0f34000000, %f124;
	add.f32 	%f128, %f125, 0fBF800000;
	fma.rn.f32 	%f129, %f128, 0fBE055027, 0f3E1039F6;
	fma.rn.f32 	%f130, %f129, %f128, 0fBDF8CDCC;
	fma.rn.f32 	%f131, %f130, %f128, 0f3E0F2955;
	fma.rn.f32 	%f132, %f131, %f128, 0fBE2AD8B9;
	fma.rn.f32 	%f133, %f132, %f128, 0f3E4CED0B;
	fma.rn.f32 	%f134, %f133, %f128, 0fBE7FFF22;
	fma.rn.f32 	%f135, %f134, %f128, 0f3EAAAA78;
	fma.rn.f32 	%f136, %f135, %f128, 0fBF000000;
	mul.f32 	%f137, %f128, %f136;
	fma.rn.f32 	%f138, %f137, %f128, %f128;
	fma.rn.f32 	%f139, %f127, 0f3F317218, %f138;
	setp.gt.u32 	%p22, %r60, 2139095039;
	fma.rn.f32 	%f140, %f123, 0f7F800000, 0f7F800000;
	selp.f32 	%f141, %f140, %f139, %p22;
	setp.eq.f32 	%p23, %f123, 0f00000000;
	selp.f32 	%f142, 0fFF800000, %f141, %p23;
	sub.f32 	%f167, %f120, %f142;
	st.global.f32 	[%rd3], %f167;
	add.s32 	%r74, %r74, 2;
$L__BB6_7:
	and.b32  	%r64, %r2, 1;
	setp.eq.b32 	%p24, %r64, 1;
	not.pred 	%p25, %p24;
	@%p25 bra 	$L__BB6_9;
	mul.wide.s32 	%rd25, %r74, 4;
	add.s64 	%rd26, %rd2, %rd25;
	ld.global.u32 	%r65, [%rd26];
	mad.lo.s32 	%r66, %r74, 10, %r65;
	mul.wide.s32 	%rd27, %r66, 4;
	add.s64 	%rd28, %rd1, %rd27;
	ld.global.f32 	%f143, [%rd28];
	setp.lt.f32 	%p26, %f143, 0f00800000;
	mul.f32 	%f144, %f143, 0f4B000000;
	selp.f32 	%f145, %f144, %f143, %p26;
	selp.f32 	%f146, 0fC1B80000, 0f00000000, %p26;
	mov.b32 	%r67, %f145;
	add.s32 	%r68, %r67, -1059760811;
	and.b32  	%r69, %r68, -8388608;
	sub.s32 	%r70, %r67, %r69;
	mov.b32 	%f147, %r70;
	cvt.rn.f32.s32 	%f148, %r69;
	fma.rn.f32 	%f149, %f148, 0f34000000, %f146;
	add.f32 	%f150, %f147, 0fBF800000;
	fma.rn.f32 	%f151, %f150, 0fBE055027, 0f3E1039F6;
	fma.rn.f32 	%f152, %f151, %f150, 0fBDF8CDCC;
	fma.rn.f32 	%f153, %f152, %f150, 0f3E0F2955;
	fma.rn.f32 	%f154, %f153, %f150, 0fBE2AD8B9;
	fma.rn.f32 	%f155, %f154, %f150, 0f3E4CED0B;
	fma.rn.f32 	%f156, %f155, %f150, 0fBE7FFF22;
	fma.rn.f32 	%f157, %f156, %f150, 0f3EAAAA78;
	fma.rn.f32 	%f158, %f157, %f150, 0fBF000000;
	mul.f32 	%f159, %f150, %f158;
	fma.rn.f32 	%f160, %f159, %f150, %f150;
	fma.rn.f32 	%f161, %f149, 0f3F317218, %f160;
	setp.gt.u32 	%p27, %r67, 2139095039;
	fma.rn.f32 	%f162, %f145, 0f7F800000, 0f7F800000;
	selp.f32 	%f163, %f162, %f161, %p27;
	setp.eq.f32 	%p28, %f145, 0f00000000;
	selp.f32 	%f164, 0fFF800000, %f163, %p28;
	sub.f32 	%f165, %f167, %f164;
	st.global.f32 	[%rd3], %f165;
$L__BB6_9:
	ret;

}
.func  (.param .b64 func_retval0) __internal_accurate_pow(
	.param .b64 __internal_accurate_pow_param_0
)
{
	.reg .pred 	%p<8>;
	.reg .b32 	%r<46>;
	.reg .b32 	%f<3>;
	.reg .b64 	%fd<109>;

	ld.param.f64 	%fd10, [__internal_accurate_pow_param_0];
	mov.f64 	%fd11, 0d4005BF0995AAF790;
	{
	.reg .b32 %temp; 
	mov.b64 	{%temp, %r8}, %fd11;
	}
	{
	.reg .b32 %temp; 
	mov.b64 	{%r9, %temp}, %fd11;
	}
	shr.u32 	%r10, %r8, 20;
	setp.lt.u32 	%p1, %r8, 1048576;
	mov.f64 	%fd12, 0d4365BF0995AAF790;
	{
	.reg .b32 %temp; 
	mov.b64 	{%temp, %r11}, %fd12;
	}
	{
	.reg .b32 %temp; 
	mov.b64 	{%r12, %temp}, %fd12;
	}
	shr.u32 	%r13, %r11, 20;
	add.s32 	%r14, %r13, -54;
	selp.b32 	%r15, %r12, %r9, %p1;
	selp.b32 	%r16, %r11, %r8, %p1;
	selp.b32 	%r1, %r14, %r10, %p1;
	add.s32 	%r45, %r1, -1023;
	and.b32  	%r17, %r16, -2146435073;
	or.b32  	%r18, %r17, 1072693248;
	mov.b64 	%fd107, {%r15, %r18};
	setp.lt.u32 	%p2, %r18, 1073127583;
	@%p2 bra 	$L__BB7_2;
	{
	.reg .b32 %temp; 
	mov.b64 	{%r19, %temp}, %fd107;
	}
	{
	.reg .b32 %temp; 
	mov.b64 	{%temp, %r20}, %fd107;
	}
	add.s32 	%r21, %r20, -1048576;
	mov.b64 	%fd107, {%r19, %r21};
	add.s32 	%r45, %r1, -1022;
$L__BB7_2:
	add.f64 	%fd13, %fd107, 0dBFF0000000000000;
	add.f64 	%fd14, %fd107, 0d3FF0000000000000;
	rcp.approx.ftz.f64 	%fd15, %fd14;
	neg.f64 	%fd16, %fd14;
	fma.rn.f64 	%fd17, %fd16, %fd15, 0d3FF0000000000000;
	fma.rn.f64 	%fd18, %fd17, %fd17, %fd17;
	fma.rn.f64 	%fd19, %fd18, %fd15, %fd15;
	mul.f64 	%fd20, %fd13, %fd19;
	fma.rn.f64 	%fd21, %fd13, %fd19, %fd20;
	mul.f64 	%fd22, %fd21, %fd21;
	fma.rn.f64 	%fd23, %fd22, 0d3EB0F5FF7D2CAFE2, 0d3ED0F5D241AD3B5A;
	fma.rn.f64 	%fd24, %fd23, %fd22, 0d3EF3B20A75488A3F;
	fma.rn.f64 	%fd25, %fd24, %fd22, 0d3F1745CDE4FAECD5;
	fma.rn.f64 	%fd26, %fd25, %fd22, 0d3F3C71C7258A578B;
	fma.rn.f64 	%fd27, %fd26, %fd22, 0d3F6249249242B910;
	fma.rn.f64 	%fd28, %fd27, %fd22, 0d3F89999999999DFB;
	sub.f64 	%fd29, %fd13, %fd21;
	add.f64 	%fd30, %fd29, %fd29;
	neg.f64 	%fd31, %fd21;
	fma.rn.f64 	%fd32, %fd31, %fd13, %fd30;
	mul.f64 	%fd33, %fd19, %fd32;
	fma.rn.f64 	%fd34, %fd22, %fd28, 0d3FB5555555555555;
	mov.f64 	%fd35, 0d3FB5555555555555;
	sub.f64 	%fd36, %fd35, %fd34;
	fma.rn.f64 	%fd37, %fd22, %fd28, %fd36;
	add.f64 	%fd38, %fd37, 0dBC46A4CB00B9E7B0;
	add.f64 	%fd39, %fd34, %fd38;
	sub.f64 	%fd40, %fd34, %fd39;
	add.f64 	%fd41, %fd38, %fd40;
	mul.rn.f64 	%fd42, %fd21, %fd21;
	neg.f64 	%fd43, %fd42;
	fma.rn.f64 	%fd44, %fd21, %fd21, %fd43;
	{
	.reg .b32 %temp; 
	mov.b64 	{%r22, %temp}, %fd33;
	}
	{
	.reg .b32 %temp; 
	mov.b64 	{%temp, %r23}, %fd33;
	}
	add.s32 	%r24, %r23, 1048576;
	mov.b64 	%fd45, {%r22, %r24};
	fma.rn.f64 	%fd46, %fd21, %fd45, %fd44;
	mul.rn.f64 	%fd47, %fd42, %fd21;
	neg.f64 	%fd48, %fd47;
	fma.rn.f64 	%fd49, %fd42, %fd21, %fd48;
	fma.rn.f64 	%fd50, %fd42, %fd33, %fd49;
	fma.rn.f64 	%fd51, %fd46, %fd21, %fd50;
	mul.rn.f64 	%fd52, %fd39, %fd47;
	neg.f64 	%fd53, %fd52;
	fma.rn.f64 	%fd54, %fd39, %fd47, %fd53;
	fma.rn.f64 	%fd55, %fd39, %fd51, %fd54;
	fma.rn.f64 	%fd56, %fd41, %fd47, %fd55;
	add.f64 	%fd57, %fd52, %fd56;
	sub.f64 	%fd58, %fd52, %fd57;
	add.f64 	%fd59, %fd56, %fd58;
	add.f64 	%fd60, %fd21, %fd57;
	sub.f64 	%fd61, %fd21, %fd60;
	add.f64 	%fd62, %fd57, %fd61;
	add.f64 	%fd63, %fd59, %fd62;
	add.f64 	%fd64, %fd33, %fd63;
	add.f64 	%fd65, %fd60, %fd64;
	sub.f64 	%fd66, %fd60, %fd65;
	add.f64 	%fd67, %fd64, %fd66;
	xor.b32  	%r25, %r45, -2147483648;
	mov.b32 	%r26, 1127219200;
	mov.b64 	%fd68, {%r25, %r26};
	mov.b32 	%r27, -2147483648;
	mov.b64 	%fd69, {%r27, %r26};
	sub.f64 	%fd70, %fd68, %fd69;
	fma.rn.f64 	%fd71, %fd70, 0d3FE62E42FEFA39EF, %fd65;
	fma.rn.f64 	%fd72, %fd70, 0dBFE62E42FEFA39EF, %fd71;
	sub.f64 	%fd73, %fd72, %fd65;
	sub.f64 	%fd74, %fd67, %fd73;
	fma.rn.f64 	%fd75, %fd70, 0d3C7ABC9E3B39803F, %fd74;
	add.f64 	%fd76, %fd71, %fd75;
	sub.f64 	%fd77, %fd71, %fd76;
	add.f64 	%fd78, %fd75, %fd77;
	{
	.reg .b32 %temp; 
	mov.b64 	{%temp, %r28}, %fd10;
	}
	{
	.reg .b32 %temp; 
	mov.b64 	{%r29, %temp}, %fd10;
	}
	shl.b32 	%r30, %r28, 1;
	setp.gt.u32 	%p3, %r30, -33554433;
	and.b32  	%r31, %r28, -15728641;
	selp.b32 	%r32, %r31, %r28, %p3;
	mov.b64 	%fd79, {%r29, %r32};
	mul.rn.f64 	%fd80, %fd76, %fd79;
	neg.f64 	%fd81, %fd80;
	fma.rn.f64 	%fd82, %fd76, %fd79, %fd81;
	fma.rn.f64 	%fd83, %fd78, %fd79, %fd82;
	add.f64 	%fd4, %fd80, %fd83;
	sub.f64 	%fd84, %fd80, %fd4;
	add.f64 	%fd5, %fd83, %fd84;
	fma.rn.f64 	%fd85, %fd4, 0d3FF71547652B82FE, 0d4338000000000000;
	{
	.reg .b32 %temp; 
	mov.b64 	{%r5, %temp}, %fd85;
	}
	mov.f64 	%fd86, 0dC338000000000000;
	add.rn.f64 	%fd87, %fd85, %fd86;
	fma.rn.f64 	%fd88, %fd87, 0dBFE62E42FEFA39EF, %fd4;
	fma.rn.f64 	%fd89, %fd87, 0dBC7ABC9E3B39803F, %fd88;
	fma.rn.f64 	%fd90, %fd89, 0d3E5ADE1569CE2BDF, 0d3E928AF3FCA213EA;
	fma.rn.f64 	%fd91, %fd90, %fd89, 0d3EC71DEE62401315;
	fma.rn.f64 	%fd92, %fd91, %fd89, 0d3EFA01997C89EB71;
	fma.rn.f64 	%fd93, %fd92, %fd89, 0d3F2A01A014761F65;
	fma.rn.f64 	%fd94, %fd93, %fd89, 0d3F56C16C1852B7AF;
	fma.rn.f64 	%fd95, %fd94, %fd89, 0d3F81111111122322;
	fma.rn.f64 	%fd96, %fd95, %fd89, 0d3FA55555555502A1;
	fma.rn.f64 	%fd97, %fd96, %fd89, 0d3FC5555555555511;
	fma.rn.f64 	%fd98, %fd97, %fd89, 0d3FE000000000000B;
	fma.rn.f64 	%fd99, %fd98, %fd89, 0d3FF0000000000000;
	fma.rn.f64 	%fd100, %fd99, %fd89, 0d3FF0000000000000;
	{
	.reg .b32 %temp; 
	mov.b64 	{%r6, %temp}, %fd100;
	}
	{
	.reg .b32 %temp; 
	mov.b64 	{%temp, %r7}, %fd100;
	}
	shl.b32 	%r33, %r5, 20;
	add.s32 	%r34, %r33, %r7;
	mov.b64 	%fd108, {%r6, %r34};
	{
	.reg .b32 %temp; 
	mov.b64 	{%temp, %r35}, %fd4;
	}
	mov.b32 	%f2, %r35;
	abs.f32 	%f1, %f2;
	setp.lt.f32 	%p4, %f1, 0f4086232B;
	@%p4 bra 	$L__BB7_5;
	setp.lt.f64 	%p5, %fd4, 0d0000000000000000;
	add.f64 	%fd101, %fd4, 0d7FF0000000000000;
	selp.f64 	%fd108, 0d0000000000000000, %fd101, %p5;
	setp.geu.f32 	%p6, %f1, 0f40874800;
	@%p6 bra 	$L__BB7_5;
	shr.u32 	%r36, %r5, 31;
	add.s32 	%r37, %r5, %r36;
	shr.s32 	%r38, %r37, 1;
	shl.b32 	%r39, %r38, 20;
	add.s32 	%r40, %r7, %r39;
	mov.b64 	%fd102, {%r6, %r40};
	sub.s32 	%r41, %r5, %r38;
	shl.b32 	%r42, %r41, 20;
	add.s32 	%r43, %r42, 1072693248;
	mov.b32 	%r44, 0;
	mov.b64 	%fd103, {%r44, %r43};
	mul.f64 	%fd108, %fd103, %fd102;
$L__BB7_5:
	abs.f64 	%fd104, %fd108;
	setp.eq.f64 	%p7, %fd104, 0d7FF0000000000000;
	fma.rn.f64 	%fd105, %fd108, %fd5, %fd108;
	selp.f64 	%fd106, %fd108, %fd105, %p7;
	st.param.f64 	[func_retval0], %fd106;
	ret;

}


// ===== COMPILED SASS (sm_100) =====

	.target	sm_100

	.elftype	@"ET_EXEC"


//--------------------- .note.nv.tkinfo           --------------------------
	.section	.note.nv.tkinfo,"",@"SHT_NOTE"
	.sectionflags	@"SHF_NOTE_NV_TKINFO"
	.tkinfo
        /*0018*/ 	.word	0x00000002
        /*0030*/ 	.string	""
        /*0030*/ 	.string	"ptxas"
        /*0030*/ 	.string	"Cuda compilation tools, release 13.0, V13.0.88"
        /*0030*/ 	.string	"Build cuda_13.0.r13.0/compiler.36424714_0"
        /*0030*/ 	.string	"-arch sm_100 -m 64 "



//--------------------- .note.nv.cuinfo           --------------------------
	.section	.note.nv.cuinfo,"",@"SHT_NOTE"
	.sectionflags	@"SHF_NOTE_NV_CUINFO"
        /*0018*/ 	.short	0x0002
        /*001a*/ 	.short	0x0064
        /*001c*/ 	.short	0x0082
	.zero		2


//--------------------- .nv.info                  --------------------------
	.section	.nv.info,"",@"SHT_CUDA_INFO"
	.align	4


	//----- nvinfo : EIATTR_REGCOUNT
	.align		4
        /*0000*/ 	.byte	0x04, 0x2f
        /*0002*/ 	.short	(.L_1 - .L_0)
	.align		4
.L_0:
        /*0004*/ 	.word	index@(_Z15activation_reluPfS_S_ii)
        /*0008*/ 	.word	0x0000001a


	//----- nvinfo : EIATTR_FRAME_SIZE
	.align		4
.L_1:
        /*000c*/ 	.byte	0x04, 0x11
        /*000e*/ 	.short	(.L_3 - .L_2)
	.align		4
.L_2:
        /*0010*/ 	.word	index@(_Z15activation_reluPfS_S_ii)
        /*0014*/ 	.word	0x00000000


	//----- nvinfo : EIATTR_REGCOUNT
	.align		4
.L_3:
        /*0018*/ 	.byte	0x04, 0x2f
        /*001a*/ 	.short	(.L_5 - .L_4)
	.align		4
.L_4:
        /*001c*/ 	.word	index@(_Z18activation_softmaxPfS_S_i)
        /*0020*/ 	.word	0x00000026


	//----- nvinfo : EIATTR_FRAME_SIZE
	.align		4
.L_5:
        /*0024*/ 	.byte	0x04, 0x11
        /*0026*/ 	.short	(.L_7 - .L_6)
	.align		4
.L_6:
        /*0028*/ 	.word	index@($_Z18activation_softmaxPfS_S_i$__internal_accurate_pow)
        /*002c*/ 	.word	0x00000000


	//----- nvinfo : EIATTR_FRAME_SIZE
	.align		4
.L_7:
        /*0030*/ 	.byte	0x04, 0x11
        /*0032*/ 	.short	(.L_9 - .L_8)
	.align		4
.L_8:
        /*0034*/ 	.word	index@($__internal_0_$__cuda_sm3x_div_rn_noftz_f32_slowpath)
        /*0038*/ 	.word	0x00000000


	//----- nvinfo : EIATTR_FRAME_SIZE
	.align		4
.L_9:
        /*003c*/ 	.byte	0x04, 0x11
        /*003e*/ 	.short	(.L_11 - .L_10)
	.align		4
.L_10:
        /*0040*/ 	.word	index@(_Z18activation_softmaxPfS_S_i)
        /*0044*/ 	.word	0x00000000


	//----- nvinfo : EIATTR_REGCOUNT
	.align		4
.L_11:
        /*0048*/ 	.byte	0x04, 0x2f
        /*004a*/ 	.short	(.L_13 - .L_12)
	.align		4
.L_12:
        /*004c*/ 	.word	index@(_Z10matrix_addPfS_S_fi)
        /*0050*/ 	.word	0x00000014


	//----- nvinfo : EIATTR_FRAME_SIZE
	.align		4
.L_13:
        /*0054*/ 	.byte	0x04, 0x11
        /*0056*/ 	.short	(.L_15 - .L_14)
	.align		4
.L_14:
        /*0058*/ 	.word	index@(_Z10matrix_addPfS_S_fi)
        /*005c*/ 	.word	0x00000000


	//----- nvinfo : EIATTR_REGCOUNT
	.align		4
.L_15:
        /*0060*/ 	.byte	0x04, 0x2f
        /*0062*/ 	.short	(.L_17 - .L_16)
	.align		4
.L_16:
        /*0064*/ 	.word	index@(_Z11zero_matrixPfi)
        /*0068*/ 	.word	0x0000000b


	//----- nvinfo : EIATTR_FRAME_SIZE
	.align		4
.L_17:
        /*006c*/ 	.byte	0x04, 0x11
        /*006e*/ 	.short	(.L_19 - .L_18)
	.align		4
.L_18:
        /*0070*/ 	.word	index@(_Z11zero_matrixPfi)
        /*0074*/ 	.word	0x00000000


	//----- nvinfo : EIATTR_REGCOUNT
	.align		4
.L_19:
        /*0078*/ 	.byte	0x04, 0x2f
        /*007a*/ 	.short	(.L_21 - .L_20)
	.align		4
.L_20:
        /*007c*/ 	.word	index@(_Z10relu_primePfi)
        /*0080*/ 	.word	0x00000020


	//----- nvinfo : EIATTR_FRAME_SIZE
	.align		4
.L_21:
        /*0084*/ 	.byte	0x04, 0x11
        /*0086*/ 	.short	(.L_23 - .L_22)
	.align		4
.L_22:
        /*0088*/ 	.word	index@(_Z10relu_primePfi)
        /*008c*/ 	.word	0x00000000


	//----- nvinfo : EIATTR_REGCOUNT
	.align		4
.L_23:
        /*0090*/ 	.byte	0x04, 0x2f
        /*0092*/ 	.short	(.L_25 - .L_24)
	.align		4
.L_24:
        /*0094*/ 	.word	index@(_Z27matrix_element_wise_productPfS_S_i)
        /*0098*/ 	.word	0x00000014


	//----- nvinfo : EIATTR_FRAME_SIZE
	.align		4
.L_25:
        /*009c*/ 	.byte	0x04, 0x11
        /*009e*/ 	.short	(.L_27 - .L_26)
	.align		4
.L_26:
        /*00a0*/ 	.word	index@(_Z27matrix_element_wise_productPfS_S_i)
        /*00a4*/ 	.word	0x00000000


	//----- nvinfo : EIATTR_REGCOUNT
	.align		4
.L_27:
        /*00a8*/ 	.byte	0x04, 0x2f
        /*00aa*/ 	.short	(.L_29 - .L_28)
	.align		4
.L_28:
        /*00ac*/ 	.word	index@(_Z14calculate_lossPfPiS_iii)
        /*00b0*/ 	.word	0x00000019


	//----- nvinfo : EIATTR_FRAME_SIZE
	.align		4
.L_29:
        /*00b4*/ 	.byte	0x04, 0x11
        /*00b6*/ 	.short	(.L_31 - .L_30)
	.align		4
.L_30:
        /*00b8*/ 	.word	index@(_Z14calculate_lossPfPiS_iii)
        /*00bc*/ 	.word	0x00000000


	//----- nvinfo : EIATTR_MIN_STACK_SIZE
	.align		4
.L_31:
        /*00c0*/ 	.byte	0x04, 0x12
        /*00c2*/ 	.short	(.L_33 - .L_32)
	.align		4
.L_32:
        /*00c4*/ 	.word	index@(_Z14calculate_lossPfPiS_iii)
        /*00c8*/ 	.word	0x00000000


	//----- nvinfo : EIATTR_MIN_STACK_SIZE
	.align		4
.L_33:
        /*00cc*/ 	.byte	0x04, 0x12
        /*00ce*/ 	.short	(.L_35 - .L_34)
	.align		4
.L_34:
        /*00d0*/ 	.word	index@(_Z27matrix_element_wise_productPfS_S_i)
        /*00d4*/ 	.word	0x00000000


	//----- nvinfo : EIATTR_MIN_STACK_SIZE
	.align		4
.L_35:
        /*00d8*/ 	.byte	0x04, 0x12
        /*00da*/ 	.short	(.L_37 - .L_36)
	.align		4
.L_36:
        /*00dc*/ 	.word	index@(_Z10relu_primePfi)
        /*00e0*/ 	.word	0x00000000


	//----- nvinfo : EIATTR_MIN_STACK_SIZE
	.align		4
.L_37:
        /*00e4*/ 	.byte	0x04, 0x12
        /*00e6*/ 	.short	(.L_39 - .L_38)
	.align		4
.L_38:
        /*00e8*/ 	.word	index@(_Z11zero_matrixPfi)
        /*00ec*/ 	.word	0x00000000


	//----- nvinfo : EIATTR_MIN_STACK_SIZE
	.align		4
.L_39:
        /*00f0*/ 	.byte	0x04, 0x12
        /*00f2*/ 	.short	(.L_41 - .L_40)
	.align		4
.L_40:
        /*00f4*/ 	.word	index@(_Z10matrix_addPfS_S_fi)
        /*00f8*/ 	.word	0x00000000


	//----- nvinfo : EIATTR_MIN_STACK_SIZE
	.align		4
.L_41:
        /*00fc*/ 	.byte	0x04, 0x12
        /*00fe*/ 	.short	(.L_43 - .L_42)
	.align		4
.L_42:
        /*0100*/ 	.word	index@(_Z18activation_softmaxPfS_S_i)
        /*0104*/ 	.word	0x00000000


	//----- nvinfo : EIATTR_MIN_STACK_SIZE
	.align		4
.L_43:
        /*0108*/ 	.byte	0x04, 0x12
        /*010a*/ 	.short	(.L_45 - .L_44)
	.align		4
.L_44:
        /*010c*/ 	.word	index@(_Z15activation_reluPfS_S_ii)
        /*0110*/ 	.word	0x00000000
.L_45:


//--------------------- .nv.compat                --------------------------
	.section	.nv.compat,"",@"SHT_CUDA_COMPAT_INFO"
	.align	4
        /*0000*/ 	.byte	0x02, 0x09, 0x00, 0x00, 0x02, 0x02, 0x01, 0x00, 0x02, 0x05, 0x05, 0x00, 0x03, 0x07, 0x01, 0x01
        /*0010*/ 	.byte	0x02, 0x03, 0x00, 0x00, 0x02, 0x06, 0x01, 0x00, 0x04, 0x0b, 0x08, 0x00, 0x01, 0x00, 0x00, 0x00
        /*0020*/ 	.byte	0x00, 0x00, 0x00, 0x00


//--------------------- .nv.info._Z14calculate_lossPfPiS_iii --------------------------
	.section	.nv.info._Z14calculate_lossPfPiS_iii,"",@"SHT_CUDA_INFO"
	.sectionflags	@""
	.align	4


	//----- nvinfo : EIATTR_CUDA_API_VERSION
	.align		4
        /*0000*/ 	.byte	0x04, 0x37
        /*0002*/ 	.short	(.L_47 - .L_46)
.L_46:
        /*0004*/ 	.word	0x00000082


	//----- nvinfo : EIATTR_KPARAM_INFO
	.align		4
.L_47:
        /*0008*/ 	.byte	0x04, 0x17
        /*000a*/ 	.short	(.L_49 - .L_48)
.L_48:
        /*000c*/ 	.word	0x00000000
        /*0010*/ 	.short	0x0005
        /*0012*/ 	.short	0x0020
        /*0014*/ 	.byte	0x00, 0xf0, 0x11, 0x00


	//----- nvinfo : EIATTR_KPARAM_INFO
	.align		4
.L_49:
        /*0018*/ 	.byte	0x04, 0x17
        /*001a*/ 	.short	(.L_51 - .L_50)
.L_50:
        /*001c*/ 	.word	0x00000000
        /*0020*/ 	.short	0x0004
        /*0022*/ 	.short	0x001c
        /*0024*/ 	.byte	0x00, 0xf0, 0x11, 0x00


	//----- nvinfo : EIATTR_KPARAM_INFO
	.align		4
.L_51:
        /*0028*/ 	.byte	0x04, 0x17
        /*002a*/ 	.short	(.L_53 - .L_52)
.L_52:
        /*002c*/ 	.word	0x00000000
        /*0030*/ 	.short	0x0003
        /*0032*/ 	.short	0x0018
        /*0034*/ 	.byte	0x00, 0xf0, 0x11, 0x00


	//----- nvinfo : EIATTR_KPARAM_INFO
	.align		4
.L_53:
        /*0038*/ 	.byte	0x04, 0x17
        /*003a*/ 	.short	(.L_55 - .L_54)
.L_54:
        /*003c*/ 	.word	0x00000000
        /*0040*/ 	.short	0x0002
        /*0042*/ 	.short	0x0010
        /*0044*/ 	.byte	0x00, 0xf5, 0x21, 0x00


	//----- nvinfo : EIATTR_KPARAM_INFO
	.align		4
.L_55:
        /*0048*/ 	.byte	0x04, 0x17
        /*004a*/ 	.short	(.L_57 - .L_56)
.L_56:
        /*004c*/ 	.word	0x00000000
        /*0050*/ 	.short	0x0001
        /*0052*/ 	.short	0x0008
        /*0054*/ 	.byte	0x00, 0xf5, 0x21, 0x00


	//----- nvinfo : EIATTR_KPARAM_INFO
	.align		4
.L_57:
        /*0058*/ 	.byte	0x04, 0x17
        /*005a*/ 	.short	(.L_59 - .L_58)
.L_58:
        /*005c*/ 	.word	0x00000000
        /*0060*/ 	.short	0x0000
        /*0062*/ 	.short	0x0000
        /*0064*/ 	.byte	0x00, 0xf5, 0x21, 0x00


	//----- nvinfo : EIATTR_SPARSE_MMA_MASK
	.align		4
.L_59:
        /*0068*/ 	.byte	0x03, 0x50
        /*006a*/ 	.short	0x0000


	//----- nvinfo : EIATTR_MAXREG_COUNT
	.align		4
        /*006c*/ 	.byte	0x03, 0x1b
        /*006e*/ 	.short	0x00ff


	//----- nvinfo : EIATTR_MERCURY_ISA_VERSION
	.align		4
        /*0070*/ 	.byte	0x03, 0x5f
        /*0072*/ 	.short	0x0101


	//----- nvinfo : EIATTR_VRC_CTA_INIT_COUNT
	.align		4
        /*0074*/ 	.byte	0x02, 0x4a
	.zero		1
	.zero		1


	//----- nvinfo : EIATTR_EXIT_INSTR_OFFSETS
	.align		4
        /*0078*/ 	.byte	0x04, 0x1c
        /*007a*/ 	.short	(.L_61 - .L_60)


	//   ....[0]....
.L_60:
        /*007c*/ 	.word	0x00000030


	//   ....[1]....
        /*0080*/ 	.word	0x00000970


	//   ....[2]....
        /*0084*/ 	.word	0x00000df0


	//   ....[3]....
        /*0088*/ 	.word	0x00001030


	//----- nvinfo : EIATTR_CBANK_PARAM_SIZE
	.align		4
.L_61:
        /*008c*/ 	.byte	0x03, 0x19
        /*008e*/ 	.short	0x0024


	//----- nvinfo : EIATTR_PARAM_CBANK
	.align		4
        /*0090*/ 	.byte	0x04, 0x0a
        /*0092*/ 	.short	(.L_63 - .L_62)
	.align		4
.L_62:
        /*0094*/ 	.word	index@(.nv.constant0._Z14calculate_lossPfPiS_iii)
        /*0098*/ 	.short	0x0380
        /*009a*/ 	.short	0x0024


	//----- nvinfo : EIATTR_SW_WAR
	.align		4
.L_63:
        /*009c*/ 	.byte	0x04, 0x36
        /*009e*/ 	.short	(.L_65 - .L_64)
.L_64:
        /*00a0*/ 	.word	0x00000008
.L_65:


//--------------------- .nv.info._Z27matrix_element_wise_productPfS_S_i --------------------------
	.section	.nv.info._Z27matrix_element_wise_productPfS_S_i,"",@"SHT_CUDA_INFO"
	.sectionflags	@""
	.align	4


	//----- nvinfo : EIATTR_CUDA_API_VERSION
	.align		4
        /*0000*/ 	.byte	0x04, 0x37
        /*0002*/ 	.short	(.L_67 - .L_66)
.L_66:
        /*0004*/ 	.word	0x00000082


	//----- nvinfo : EIATTR_KPARAM_INFO
	.align		4
.L_67:
        /*0008*/ 	.byte	0x04, 0x17
        /*000a*/ 	.short	(.L_69 - .L_68)
.L_68:
        /*000c*/ 	.word	0x00000000
        /*0010*/ 	.short	0x0003
        /*0012*/ 	.short	0x0018
        /*0014*/ 	.byte	0x00, 0xf0, 0x11, 0x00


	//----- nvinfo : EIATTR_KPARAM_INFO
	.align		4
.L_69:
        /*0018*/ 	.byte	0x04, 0x17
        /*001a*/ 	.short	(.L_71 - .L_70)
.L_70:
        /*001c*/ 	.word	0x00000000
        /*0020*/ 	.short	0x0002
        /*0022*/ 	.short	0x0010
        /*0024*/ 	.byte	0x00, 0xf5, 0x21, 0x00


	//----- nvinfo : EIATTR_KPARAM_INFO
	.align		4
.L_71:
        /*0028*/ 	.byte	0x04, 0x17
        /*002a*/ 	.short	(.L_73 - .L_72)
.L_72:
        /*002c*/ 	.word	0x00000000
        /*0030*/ 	.short	0x0001
        /*0032*/ 	.short	0x0008
        /*0034*/ 	.byte	0x00, 0xf5, 0x21, 0x00


	//----- nvinfo : EIATTR_KPARAM_INFO
	.align		4
.L_73:
        /*0038*/ 	.byte	0x04, 0x17
        /*003a*/ 	.short	(.L_75 - .L_74)
.L_74:
        /*003c*/ 	.word	0x00000000
        /*0040*/ 	.short	0x0000
        /*0042*/ 	.short	0x0000
        /*0044*/ 	.byte	0x00, 0xf5, 0x21, 0x00


	//----- nvinfo : EIATTR_SPARSE_MMA_MASK
	.align		4
.L_75:
        /*0048*/ 	.byte	0x03, 0x50
        /*004a*/ 	.short	0x0000


	//----- nvinfo : EIATTR_MAXREG_COUNT
	.align		4
        /*004c*/ 	.byte	0x03, 0x1b
        /*004e*/ 	.short	0x00ff


	//----- nvinfo : EIATTR_MERCURY_ISA_VERSION
	.align		4
        /*0050*/ 	.byte	0x03, 0x5f
        /*0052*/ 	.short	0x0101


	//----- nvinfo : EIATTR_VRC_CTA_INIT_COUNT
	.align		4
        /*0054*/ 	.byte	0x02, 0x4a
	.zero		1
	.zero		1


	//----- nvinfo : EIATTR_EXIT_INSTR_OFFSETS
	.align		4
        /*0058*/ 	.byte	0x04, 0x1c
        /*005a*/ 	.short	(.L_77 - .L_76)


	//   ....[0]....
.L_76:
        /*005c*/ 	.word	0x00000030


	//   ....[1]....
        /*0060*/ 	.word	0x00000680


	//   ....[2]....
        /*0064*/ 	.word	0x00000940


	//   ....[3]....
        /*0068*/ 	.word	0x00000b00


	//   ....[4]....
        /*006c*/ 	.word	0x00000ce0


	//----- nvinfo : EIATTR_CBANK_PARAM_SIZE
	.align		4
.L_77:
        /*0070*/ 	.byte	0x03, 0x19
        /*0072*/ 	.short	0x001c


	//----- nvinfo : EIATTR_PARAM_CBANK
	.align		4
        /*0074*/ 	.byte	0x04, 0x0a
        /*0076*/ 	.short	(.L_79 - .L_78)
	.align		4
.L_78:
        /*0078*/ 	.word	index@(.nv.constant0._Z27matrix_element_wise_productPfS_S_i)
        /*007c*/ 	.short	0x0380
        /*007e*/ 	.short	0x001c


	//----- nvinfo : EIATTR_SW_WAR
	.align		4
.L_79:
        /*0080*/ 	.byte	0x04, 0x36
        /*0082*/ 	.short	(.L_81 - .L_80)
.L_80:
        /*0084*/ 	.word	0x00000008
.L_81:


//--------------------- .nv.info._Z10relu_primePfi --------------------------
	.section	.nv.info._Z10relu_primePfi,"",@"SHT_CUDA_INFO"
	.sectionflags	@""
	.align	4


	//----- nvinfo : EIATTR_CUDA_API_VERSION
	.align		4
        /*0000*/ 	.byte	0x04, 0x37
        /*0002*/ 	.short	(.L_83 - .L_82)
.L_82:
        /*0004*/ 	.word	0x00000082


	//----- nvinfo : EIATTR_KPARAM_INFO
	.align		4
.L_83:
        /*0008*/ 	.byte	0x04, 0x17
        /*000a*/ 	.short	(.L_85 - .L_84)
.L_84:
        /*000c*/ 	.word	0x00000000
        /*0010*/ 	.short	0x0001
        /*0012*/ 	.short	0x0008
        /*0014*/ 	.byte	0x00, 0xf0, 0x11, 0x00


	//----- nvinfo : EIATTR_KPARAM_INFO
	.align		4
.L_85:
        /*0018*/ 	.byte	0x04, 0x17
        /*001a*/ 	.short	(.L_87 - .L_86)
.L_86:
        /*001c*/ 	.word	0x00000000
        /*0020*/ 	.short	0x0000
        /*0022*/ 	.short	0x0000
        /*0024*/ 	.byte	0x00, 0xf5, 0x21, 0x00


	//----- nvinfo : EIATTR_SPARSE_MMA_MASK
	.align		4
.L_87:
        /*0028*/ 	.byte	0x03, 0x50
        /*002a*/ 	.short	0x0000


	//----- nvinfo : EIATTR_MAXREG_COUNT
	.align		4
        /*002c*/ 	.byte	0x03, 0x1b
        /*002e*/ 	.short	0x00ff


	//----- nvinfo : EIATTR_MERCURY_ISA_VERSION
	.align		4
        /*0030*/ 	.byte	0x03, 0x5f
        /*0032*/ 	.short	0x0101


	//----- nvinfo : EIATTR_VRC_CTA_INIT_COUNT
	.align		4
        /*0034*/ 	.byte	0x02, 0x4a
	.zero		1
	.zero		1


	//----- nvinfo : EIATTR_EXIT_INSTR_OFFSETS
	.align		4
        /*0038*/ 	.byte	0x04, 0x1c
        /*003a*/ 	.short	(.L_89 - .L_88)


	//   ....[0]....
.L_88:
        /*003c*/ 	.word	0x00000030


	//   ....[1]....
        /*0040*/ 	.word	0x00000480


	//   ....[2]....
        /*0044*/ 	.word	0x00000680


	//   ....[3]....
        /*0048*/ 	.word	0x000007c0


	//   ....[4]....
        /*004c*/ 	.word	0x000008c0


	//----- nvinfo : EIATTR_CBANK_PARAM_SIZE
	.align		4
.L_89:
        /*0050*/ 	.byte	0x03, 0x19
        /*0052*/ 	.short	0x000c


	//----- nvinfo : EIATTR_PARAM_CBANK
	.align		4
        /*0054*/ 	.byte	0x04, 0x0a
        /*0056*/ 	.short	(.L_91 - .L_90)
	.align		4
.L_90:
        /*0058*/ 	.word	index@(.nv.constant0._Z10relu_primePfi)
        /*005c*/ 	.short	0x0380
        /*005e*/ 	.short	0x000c


	//----- nvinfo : EIATTR_SW_WAR
	.align		4
.L_91:
        /*0060*/ 	.byte	0x04, 0x36
        /*0062*/ 	.short	(.L_93 - .L_92)
.L_92:
        /*0064*/ 	.word	0x00000008
.L_93:


//--------------------- .nv.info._Z11zero_matrixPfi --------------------------
	.section	.nv.info._Z11zero_matrixPfi,"",@"SHT_CUDA_INFO"
	.sectionflags	@""
	.align	4


	//----- nvinfo : EIATTR_CUDA_API_VERSION
	.align		4
        /*0000*/ 	.byte	0x04, 0x37
        /*0002*/ 	.short	(.L_95 - .L_94)
.L_94:
        /*0004*/ 	.word	0x00000082


	//----- nvinfo : EIATTR_KPARAM_INFO
	.align		4
.L_95:
        /*0008*/ 	.byte	0x04, 0x17
        /*000a*/ 	.short	(.L_97 - .L_96)
.L_96:
        /*000c*/ 	.word	0x00000000
        /*0010*/ 	.short	0x0001
        /*0012*/ 	.short	0x0008
        /*0014*/ 	.byte	0x00, 0xf0, 0x11, 0x00


	//----- nvinfo : EIATTR_KPARAM_INFO
	.align		4
.L_97:
        /*0018*/ 	.byte	0x04, 0x17
        /*001a*/ 	.short	(.L_99 - .L_98)
.L_98:
        /*001c*/ 	.word	0x00000000
        /*0020*/ 	.short	0x0000
        /*0022*/ 	.short	0x0000
        /*0024*/ 	.byte	0x00, 0xf5, 0x21, 0x00


	//----- nvinfo : EIATTR_SPARSE_MMA_MASK
	.align		4
.L_99:
        /*0028*/ 	.byte	0x03, 0x50
        /*002a*/ 	.short	0x0000


	//----- nvinfo : EIATTR_MAXREG_COUNT
	.align		4
        /*002c*/ 	.byte	0x03, 0x1b
        /*002e*/ 	.short	0x00ff


	//----- nvinfo : EIATTR_MERCURY_ISA_VERSION
	.align		4
        /*0030*/ 	.byte	0x03, 0x5f
        /*0032*/ 	.short	0x0101


	//----- nvinfo : EIATTR_VRC_CTA_INIT_COUNT
	.align		4
        /*0034*/ 	.byte	0x02, 0x4a
	.zero		1
	.zero		1


	//----- nvinfo : EIATTR_EXIT_INSTR_OFFSETS
	.align		4
        /*0038*/ 	.byte	0x04, 0x1c
        /*003a*/ 	.short	(.L_101 - .L_100)


	//   ....[0]....
.L_100:
        /*003c*/ 	.word	0x00000030


	//   ....[1]....
        /*0040*/ 	.word	0x00000280


	//   ....[2]....
        /*0044*/ 	.word	0x00000380


	//   ....[3]....
        /*0048*/ 	.word	0x00000440


	//   ....[4]....
        /*004c*/ 	.word	0x000004e0


	//----- nvinfo : EIATTR_CBANK_PARAM_SIZE
	.align		4
.L_101:
        /*0050*/ 	.byte	0x03, 0x19
        /*0052*/ 	.short	0x000c


	//----- nvinfo : EIATTR_PARAM_CBANK
	.align		4
        /*0054*/ 	.byte	0x04, 0x0a
        /*0056*/ 	.short	(.L_103 - .L_102)
	.align		4
.L_102:
        /*0058*/ 	.word	index@(.nv.constant0._Z11zero_matrixPfi)
        /*005c*/ 	.short	0x0380
        /*005e*/ 	.short	0x000c


	//----- nvinfo : EIATTR_SW_WAR
	.align		4
.L_103:
        /*0060*/ 	.byte	0x04, 0x36
        /*0062*/ 	.short	(.L_105 - .L_104)
.L_104:
        /*0064*/ 	.word	0x00000008
.L_105:


//--------------------- .nv.info._Z10matrix_addPfS_S_fi --------------------------
	.section	.nv.info._Z10matrix_addPfS_S_fi,"",@"SHT_CUDA_INFO"
	.sectionflags	@""
	.align	4


	//----- nvinfo : EIATTR_CUDA_API_VERSION
	.align		4
        /*0000*/ 	.byte	0x04, 0x37
        /*0002*/ 	.short	(.L_107 - .L_106)
.L_106:
        /*0004*/ 	.word	0x00000082


	//----- nvinfo : EIATTR_KPARAM_INFO
	.align		4
.L_107:
        /*0008*/ 	.byte	0x04, 0x17
        /*000a*/ 	.short	(.L_109 - .L_108)
.L_108:
        /*000c*/ 	.word	0x00000000
        /*0010*/ 	.short	0x0004
        /*0012*/ 	.short	0x001c
        /*0014*/ 	.byte	0x00, 0xf0, 0x11, 0x00


	//----- nvinfo : EIATTR_KPARAM_INFO
	.align		4
.L_109:
        /*0018*/ 	.byte	0x04, 0x17
        /*001a*/ 	.short	(.L_111 - .L_110)
.L_110:
        /*001c*/ 	.word	0x00000000
        /*0020*/ 	.short	0x0003
        /*0022*/ 	.short	0x0018
        /*0024*/ 	.byte	0x00, 0xf0, 0x11, 0x00


	//----- nvinfo : EIATTR_KPARAM_INFO
	.align		4
.L_111:
        /*0028*/ 	.byte	0x04, 0x17
        /*002a*/ 	.short	(.L_113 - .L_112)
.L_112:
        /*002c*/ 	.word	0x00000000
        /*0030*/ 	.short	0x0002
        /*0032*/ 	.short	0x0010
        /*0034*/ 	.byte	0x00, 0xf5, 0x21, 0x00


	//----- nvinfo : EIATTR_KPARAM_INFO
	.align		4
.L_113:
        /*0038*/ 	.byte	0x04, 0x17
        /*003a*/ 	.short	(.L_115 - .L_114)
.L_114:
        /*003c*/ 	.word	0x00000000
        /*0040*/ 	.short	0x0001
        /*0042*/ 	.short	0x0008
        /*0044*/ 	.byte	0x00, 0xf5, 0x21, 0x00


	//----- nvinfo : EIATTR_KPARAM_INFO
	.align		4
.L_115:
        /*0048*/ 	.byte	0x04, 0x17
        /*004a*/ 	.short	(.L_117 - .L_116)
.L_116:
        /*004c*/ 	.word	0x00000000
        /*0050*/ 	.short	0x0000
        /*0052*/ 	.short	0x0000
        /*0054*/ 	.byte	0x00, 0xf5, 0x21, 0x00


	//----- nvinfo : EIATTR_SPARSE_MMA_MASK
	.align		4
.L_117:
        /*0058*/ 	.byte	0x03, 0x50
        /*005a*/ 	.short	0x0000


	//----- nvinfo : EIATTR_MAXREG_COUNT
	.align		4
        /*005c*/ 	.byte	0x03, 0x1b
        /*005e*/ 	.short	0x00ff


	//----- nvinfo : EIATTR_MERCURY_ISA_VERSION
	.align		4
        /*0060*/ 	.byte	0x03, 0x5f
        /*0062*/ 	.short	0x0101


	//----- nvinfo : EIATTR_VRC_CTA_INIT_COUNT
	.align		4
        /*0064*/ 	.byte	0x02, 0x4a
	.zero		1
	.zero		1


	//----- nvinfo : EIATTR_EXIT_INSTR_OFFSETS
	.align		4
        /*0068*/ 	.byte	0x04, 0x1c
        /*006a*/ 	.short	(.L_119 - .L_118)


	//   ....[0]....
.L_118:
        /*006c*/ 	.word	0x00000030


	//   ....[1]....
        /*0070*/ 	.word	0x00000690


	//   ....[2]....
        /*0074*/ 	.word	0x00000960


	//   ....[3]....
        /*0078*/ 	.word	0x00000b30


	//   ....[4]....
        /*007c*/ 	.word	0x00000d20


	//----- nvinfo : EIATTR_CBANK_PARAM_SIZE
	.align		4
.L_119:
        /*0080*/ 	.byte	0x03, 0x19
        /*0082*/ 	.short	0x0020


	//----- nvinfo : EIATTR_PARAM_CBANK
	.align		4
        /*0084*/ 	.byte	0x04, 0x0a
        /*0086*/ 	.short	(.L_121 - .L_120)
	.align		4
.L_120:
        /*0088*/ 	.word	index@(.nv.constant0._Z10matrix_addPfS_S_fi)
        /*008c*/ 	.short	0x0380
        /*008e*/ 	.short	0x0020


	//----- nvinfo : EIATTR_SW_WAR
	.align		4
.L_121:
        /*0090*/ 	.byte	0x04, 0x36
        /*0092*/ 	.short	(.L_123 - .L_122)
.L_122:
        /*0094*/ 	.word	0x00000008
.L_123:


//--------------------- .nv.info._Z18activation_softmaxPfS_S_i --------------------------
	.section	.nv.info._Z18activation_softmaxPfS_S_i,"",@"SHT_CUDA_INFO"
	.sectionflags	@""
	.align	4


	//----- nvinfo : EIATTR_CUDA_API_VERSION
	.align		4
        /*0000*/ 	.byte	0x04, 0x37
        /*0002*/ 	.short	(.L_125 - .L_124)
.L_124:
        /*0004*/ 	.word	0x00000082


	//----- nvinfo : EIATTR_KPARAM_INFO
	.align		4
.L_125:
        /*0008*/ 	.byte	0x04, 0x17
        /*000a*/ 	.short	(.L_127 - .L_126)
.L_126:
        /*000c*/ 	.word	0x00000000
        /*0010*/ 	.short	0x0003
        /*0012*/ 	.short	0x0018
        /*0014*/ 	.byte	0x00, 0xf0, 0x11, 0x00


	//----- nvinfo : EIATTR_KPARAM_INFO
	.align		4
.L_127:
        /*0018*/ 	.byte	0x04, 0x17
        /*001a*/ 	.short	(.L_129 - .L_128)
.L_128:
        /*001c*/ 	.word	0x00000000
        /*0020*/ 	.short	0x0002
        /*0022*/ 	.short	0x0010
        /*0024*/ 	.byte	0x00, 0xf5, 0x21, 0x00


	//----- nvinfo : EIATTR_KPARAM_INFO
	.align		4
.L_129:
        /*0028*/ 	.byte	0x04, 0x17
        /*002a*/ 	.short	(.L_131 - .L_130)
.L_130:
        /*002c*/ 	.word	0x00000000
        /*0030*/ 	.short	0x0001
        /*0032*/ 	.short	0x0008
        /*0034*/ 	.byte	0x00, 0xf5, 0x21, 0x00


	//----- nvinfo : EIATTR_KPARAM_INFO
	.align		4
.L_131:
        /*0038*/ 	.byte	0x04, 0x17
        /*003a*/ 	.short	(.L_133 - .L_132)
.L_132:
        /*003c*/ 	.word	0x00000000
        /*0040*/ 	.short	0x0000
        /*0042*/ 	.short	0x0000
        /*0044*/ 	.byte	0x00, 0xf5, 0x21, 0x00


	//----- nvinfo : EIATTR_SPARSE_MMA_MASK
	.align		4
.L_133:
        /*0048*/ 	.byte	0x03, 0x50
        /*004a*/ 	.short	0x0000


	//----- nvinfo : EIATTR_MAXREG_COUNT
	.align		4
        /*004c*/ 	.byte	0x03, 0x1b
        /*004e*/ 	.short	0x00ff


	//----- nvinfo : EIATTR_EXTERNS
	.align		4
        /*0050*/ 	.byte	0x04, 0x0f
        /*0052*/ 	.short	(.L_135 - .L_134)


	//   ....[0]....
	.align		4
.L_134:
        /*0054*/ 	.word	index@(malloc)


	//----- nvinfo : EIATTR_MERCURY_ISA_VERSION
	.align		4
.L_135:
        /*0058*/ 	.byte	0x03, 0x5f
        /*005a*/ 	.short	0x0101


	//----- nvinfo : EIATTR_VRC_CTA_INIT_COUNT
	.align		4
        /*005c*/ 	.byte	0x02, 0x4a
	.zero		1
	.zero		1


	//----- nvinfo : EIATTR_SYSCALL_OFFSETS
	.align		4
        /*0060*/ 	.byte	0x04, 0x46
        /*0062*/ 	.short	(.L_137 - .L_136)


	//   ....[0]....
.L_136:
        /*0064*/ 	.word	0x000000b0


	//----- nvinfo : EIATTR_EXIT_INSTR_OFFSETS
	.align		4
.L_137:
        /*0068*/ 	.byte	0x04, 0x1c
        /*006a*/ 	.short	(.L_139 - .L_138)


	//   ....[0]....
.L_138:
        /*006c*/ 	.word	0x000000e0


	//   ....[1]....
        /*0070*/ 	.word	0x00002da0


	//----- nvinfo : EIATTR_CRS_STACK_SIZE
	.align		4
.L_139:
        /*0074*/ 	.byte	0x04, 0x1e
        /*0076*/ 	.short	(.L_141 - .L_140)
.L_140:
        /*0078*/ 	.word	0x00000000


	//----- nvinfo : EIATTR_CBANK_PARAM_SIZE
	.align		4
.L_141:
        /*007c*/ 	.byte	0x03, 0x19
        /*007e*/ 	.short	0x001c


	//----- nvinfo : EIATTR_PARAM_CBANK
	.align		4
        /*0080*/ 	.byte	0x04, 0x0a
        /*0082*/ 	.short	(.L_143 - .L_142)
	.align		4
.L_142:
        /*0084*/ 	.word	index@(.nv.constant0._Z18activation_softmaxPfS_S_i)
        /*0088*/ 	.short	0x0380
        /*008a*/ 	.short	0x001c


	//----- nvinfo : EIATTR_SW_WAR
	.align		4
.L_143:
        /*008c*/ 	.byte	0x04, 0x36
        /*008e*/ 	.short	(.L_145 - .L_144)
.L_144:
        /*0090*/ 	.word	0x00000008
.L_145:


//--------------------- .nv.info._Z15activation_reluPfS_S_ii --------------------------
	.section	.nv.info._Z15activation_reluPfS_S_ii,"",@"SHT_CUDA_INFO"
	.sectionflags	@""
	.align	4


	//----- nvinfo : EIATTR_CUDA_API_VERSION
	.align		4
        /*0000*/ 	.byte	0x04, 0x37
        /*0002*/ 	.short	(.L_147 - .L_146)
.L_146:
        /*0004*/ 	.word	0x00000082


	//----- nvinfo : EIATTR_KPARAM_INFO
	.align		4
.L_147:
        /*0008*/ 	.byte	0x04, 0x17
        /*000a*/ 	.short	(.L_149 - .L_148)
.L_148:
        /*000c*/ 	.word	0x00000000
        /*0010*/ 	.short	0x0004
        /*0012*/ 	.short	0x001c
        /*0014*/ 	.byte	0x00, 0xf0, 0x11, 0x00


	//----- nvinfo : EIATTR_KPARAM_INFO
	.align		4
.L_149:
        /*0018*/ 	.byte	0x04, 0x17
        /*001a*/ 	.short	(.L_151 - .L_150)
.L_150:
        /*001c*/ 	.word	0x00000000
        /*0020*/ 	.short	0x0003
        /*0022*/ 	.short	0x0018
        /*0024*/ 	.byte	0x00, 0xf0, 0x11, 0x00


	//----- nvinfo : EIATTR_KPARAM_INFO
	.align		4
.L_151:
        /*0028*/ 	.byte	0x04, 0x17
        /*002a*/ 	.short	(.L_153 - .L_152)
.L_152:
        /*002c*/ 	.word	0x00000000
        /*0030*/ 	.short	0x0002
        /*0032*/ 	.short	0x0010
        /*0034*/ 	.byte	0x00, 0xf5, 0x21, 0x00


	//----- nvinfo : EIATTR_KPARAM_INFO
	.align		4
.L_153:
        /*0038*/ 	.byte	0x04, 0x17
        /*003a*/ 	.short	(.L_155 - .L_154)
.L_154:
        /*003c*/ 	.word	0x00000000
        /*0040*/ 	.short	0x0001
        /*0042*/ 	.short	0x0008
        /*0044*/ 	.byte	0x00, 0xf5, 0x21, 0x00


	//----- nvinfo : EIATTR_KPARAM_INFO
	.align		4
.L_155:
        /*0048*/ 	.byte	0x04, 0x17
        /*004a*/ 	.short	(.L_157 - .L_156)
.L_156:
        /*004c*/ 	.word	0x00000000
        /*0050*/ 	.short	0x0000
        /*0052*/ 	.short	0x0000
        /*0054*/ 	.byte	0x00, 0xf5, 0x21, 0x00


	//----- nvinfo : EIATTR_SPARSE_MMA_MASK
	.align		4
.L_157:
        /*0058*/ 	.byte	0x03, 0x50
        /*005a*/ 	.short	0x0000


	//----- nvinfo : EIATTR_MAXREG_COUNT
	.align		4
        /*005c*/ 	.byte	0x03, 0x1b
        /*005e*/ 	.short	0x00ff


	//----- nvinfo : EIATTR_MERCURY_ISA_VERSION
	.align		4
        /*0060*/ 	.byte	0x03, 0x5f
        /*0062*/ 	.short	0x0101


	//----- nvinfo : EIATTR_VRC_CTA_INIT_COUNT
	.align		4
        /*0064*/ 	.byte	0x02, 0x4a
	.zero		1
	.zero		1


	//----- nvinfo : EIATTR_EXIT_INSTR_OFFSETS
	.align		4
        /*0068*/ 	.byte	0x04, 0x1c
        /*006a*/ 	.short	(.L_159 - .L_158)


	//   ....[0]....
.L_158:
        /*006c*/ 	.word	0x00000040


	//   ....[1]....
        /*0070*/ 	.word	0x00000bc0


	//----- nvinfo : EIATTR_CBANK_PARAM_SIZE
	.align		4
.L_159:
        /*0074*/ 	.byte	0x03, 0x19
        /*0076*/ 	.short	0x0020


	//----- nvinfo : EIATTR_PARAM_CBANK
	.align		4
        /*0078*/ 	.byte	0x04, 0x0a
        /*007a*/ 	.short	(.L_161 - .L_160)
	.align		4
.L_160:
        /*007c*/ 	.word	index@(.nv.constant0._Z15activation_reluPfS_S_ii)
        /*0080*/ 	.short	0x0380
        /*0082*/ 	.short	0x0020


	//----- nvinfo : EIATTR_SW_WAR
	.align		4
.L_161:
        /*0084*/ 	.byte	0x04, 0x36
        /*0086*/ 	.short	(.L_163 - .L_162)
.L_162:
        /*0088*/ 	.word	0x00000008
.L_163:


//--------------------- .nv.callgraph             --------------------------
	.section	.nv.callgraph,"",@"SHT_CUDA_CALLGRAPH"
	.align	4
	.sectionentsize	8
	.align		4
        /*0000*/ 	.word	0x00000000
	.align		4
        /*0004*/ 	.word	0xffffffff
	.align		4
        /*0008*/ 	.word	index@(_Z18activation_softmaxPfS_S_i)
	.align		4
        /*000c*/ 	.word	index@(malloc)
	.align		4
        /*0010*/ 	.word	0x00000000
	.align		4
        /*0014*/ 	.word	0xfffffffe
	.align		4
        /*0018*/ 	.word	0x00000000
	.align		4
        /*001c*/ 	.word	0xfffffffd
	.align		4
        /*0020*/ 	.word	0x00000000
	.align		4
        /*0024*/ 	.word	0xfffffffc


//--------------------- .nv.constant4             --------------------------
	.section	.nv.constant4,"a",@progbits
	.align	8
	.align		8
.nv.constant4:
        /*0000*/ 	.dword	malloc


//--------------------- .text._Z14calculate_lossPfPiS_iii --------------------------
	.section	.text._Z14calculate_lossPfPiS_iii,"ax",@progbits
	.align	128
        .global         _Z14calculate_lossPfPiS_iii
        .type           _Z14calculate_lossPfPiS_iii,@function
        .size           _Z14calculate_lossPfPiS_iii,(.L_x_102 - _Z14calculate_lossPfPiS_iii)
        .other          _Z14calculate_lossPfPiS_iii,@"STO_CUDA_ENTRY STV_DEFAULT"
_Z14calculate_lossPfPiS_iii:
.text._Z14calculate_lossPfPiS_iii:
[----:B------:R-:W-:Y:S08]  /*0000*/  LDC R1, c[0x0][0x37c] ;  /* 0x0000df00ff017b82 */ /* 0x000ff00000000800 */
[----:B------:R-:W0:Y:S02]  /*0010*/  LDC.64 R4, c[0x0][0x398] ;  /* 0x0000e600ff047b82 */ /* 0x000e240000000a00 */
[----:B0-----:R-:W-:-:S13]  /*0020*/  ISETP.GE.AND P0, PT, R5, 0x1, PT ;  /* 0x000000010500780c */ /* 0x001fda0003f06270 */
[----:B------:R-:W-:Y:S05]  /*0030*/  @!P0 EXIT ;  /* 0x000000000000894d */ /* 0x000fea0003800000 */
[----:B------:R-:W-:Y:S01]  /*0040*/  IMAD R0, R5, R4, RZ ;  /* 0x0000000405007224 */ /* 0x000fe200078e02ff */
[----:B------:R-:W0:Y:S01]  /*0050*/  LDC R7, c[0x0][0x3a0] ;  /* 0x0000e800ff077b82 */ /* 0x000e220000000800 */
[----:B------:R-:W1:Y:S03]  /*0060*/  LDCU.64 UR4, c[0x0][0x358] ;  /* 0x00006b00ff0477ac */ /* 0x000e660008000a00 */
[----:B------:R-:W-:-:S04]  /*0070*/  IADD3 R4, PT, PT, R0, 0x1, RZ ;  /* 0x0000000100047810 */ /* 0x000fc80007ffe0ff */
[----:B------:R-:W0:Y:S01]  /*0080*/  LDC.64 R2, c[0x0][0x390] ;  /* 0x0000e400ff027b82 */ /* 0x000e220000000a00 */
[----:B------:R-:W-:-:S04]  /*0090*/  VIADDMNMX R5, R0, R5, R4, !PT ;  /* 0x0000000500057246 */ /* 0x000fc80007800104 */
[CC--:B------:R-:W-:Y:S02]  /*00a0*/  IADD3 R11, PT, PT, -R0.reuse, R5.reuse, RZ ;  /* 0x00000005000b7210 */ /* 0x0c0fe40007ffe1ff */
[----:B------:R-:W-:Y:S02]  /*00b0*/  IADD3 R5, PT, PT, R0, -R5, RZ ;  /* 0x8000000500057210 */ /* 0x000fe40007ffe0ff */
[----:B------:R-:W-:Y:S02]  /*00c0*/  LOP3.LUT R20, R11, 0x3, RZ, 0xc0, !PT ;  /* 0x000000030b147812 */ /* 0x000fe400078ec0ff */
[----:B------:R-:W-:Y:S02]  /*00d0*/  ISETP.GT.U32.AND P1, PT, R5, -0x4, PT ;  /* 0xfffffffc0500780c */ /* 0x000fe40003f24070 */
[----:B------:R-:W-:Y:S01]  /*00e0*/  ISETP.NE.AND P0, PT, R20, RZ, PT ;  /* 0x000000ff1400720c */ /* 0x000fe20003f05270 */
[----:B0-----:R-:W-:-:S05]  /*00f0*/  IMAD.WIDE R2, R7, 0x4, R2 ;  /* 0x0000000407027825 */ /* 0x001fca00078e0202 */
[----:B-1----:R0:W5:Y:S05]  /*0100*/  LDG.E R15, desc[UR4][R2.64] ;  /* 0x00000004020f7981 */ /* 0x00216a000c1e1900 */
[----:B------:R-:W-:Y:S05]  /*0110*/  @P1 BRA `(.L_x_0) ;  /* 0x0000000800141947 */ /* 0x000fea0003800000 */
[----:B------:R-:W1:Y:S01]  /*0120*/  LDC.64 R4, c[0x0][0x380] ;  /* 0x0000e000ff047b82 */ /* 0x000e620000000a00 */
[----:B------:R-:W-:Y:S01]  /*0130*/  LOP3.LUT R12, R11, 0xfffffffc, RZ, 0xc0, !PT ;  /* 0xfffffffc0b0c7812 */ /* 0x000fe200078ec0ff */
[----:B------:R-:W-:-:S03]  /*0140*/  IMAD R10, R0, 0xa, RZ ;  /* 0x0000000a000a7824 */ /* 0x000fc600078e02ff */
[----:B------:R-:W-:-:S03]  /*0150*/  IADD3 R12, PT, PT, -R12, RZ, RZ ;  /* 0x000000ff0c0c7210 */ /* 0x000fc60007ffe1ff */
[----:B------:R-:W2:Y:S04]  /*0160*/  LDC.64 R6, c[0x0][0x388] ;  /* 0x0000e200ff067b82 */ /* 0x000ea80000000a00 */
.L_x_1:
[----:B--2---:R-:W-:-:S05]  /*0170*/  IMAD.WIDE R8, R0, 0x4, R6 ;  /* 0x0000000400087825 */ /* 0x004fca00078e0206 */
[----:B------:R-:W2:Y:S02]  /*0180*/  LDG.E R13, desc[UR4][R8.64] ;  /* 0x00000004080d7981 */ /* 0x000ea4000c1e1900 */
[----:B--2---:R-:W-:-:S05]  /*0190*/  IADD3 R13, PT, PT, R13, R10, RZ ;  /* 0x0000000a0d0d7210 */ /* 0x004fca0007ffe0ff */
[----:B-1----:R-:W-:-:S05]  /*01a0*/  IMAD.WIDE R18, R13, 0x4, R4 ;  /* 0x000000040d127825 */ /* 0x002fca00078e0204 */
[----:B------:R-:W2:Y:S02]  /*01b0*/  LDG.E R17, desc[UR4][R18.64] ;  /* 0x0000000412117981 */ /* 0x000ea4000c1e1900 */
[----:B--2---:R-:W-:-:S04]  /*01c0*/  FSETP.GEU.AND P1, PT, R17, 1.175494350822287508e-38, PT ;  /* 0x008000001100780b */ /* 0x004fc80003f2e000 */
[----:B------:R-:W-:-:S09]  /*01d0*/  FSEL R16, RZ, -23, P1 ;  /* 0xc1b80000ff107808 */ /* 0x000fd20000800000 */
[----:B------:R-:W-:-:S05]  /*01e0*/  @!P1 FMUL R17, R17, 8388608 ;  /* 0x4b00000011119820 */ /* 0x000fca0000400000 */
[C---:B------:R-:W-:Y:S02]  /*01f0*/  IADD3 R13, PT, PT, R17.reuse, -0x3f2aaaab, RZ ;  /* 0xc0d55555110d7810 */ /* 0x040fe40007ffe0ff */
[----:B------:R-:W-:Y:S02]  /*0200*/  ISETP.GT.U32.AND P1, PT, R17, 0x7f7fffff, PT ;  /* 0x7f7fffff1100780c */ /* 0x000fe40003f24070 */
[----:B------:R-:W-:Y:S01]  /*0210*/  LOP3.LUT R22, R13, 0xff800000, RZ, 0xc0, !PT ;  /* 0xff8000000d167812 */ /* 0x000fe200078ec0ff */
[----:B------:R-:W-:-:S03]  /*0220*/  HFMA2 R13, -RZ, RZ, 1.5048828125, 33.21875 ;  /* 0x3e055027ff0d7431 */ /* 0x000fc600000001ff */
[-C--:B------:R-:W-:Y:S02]  /*0230*/  IADD3 R14, PT, PT, R17, -R22.reuse, RZ ;  /* 0x80000016110e7210 */ /* 0x080fe40007ffe0ff */
[----:B------:R-:W-:-:S03]  /*0240*/  I2FP.F32.S32 R19, R22 ;  /* 0x0000001600137245 */ /* 0x000fc60000201400 */
[----:B------:R-:W-:Y:S02]  /*0250*/  FADD R14, R14, -1 ;  /* 0xbf8000000e0e7421 */ /* 0x000fe40000000000 */
[----:B------:R-:W-:Y:S02]  /*0260*/  FFMA R16, R19, 1.1920928955078125e-07, R16 ;  /* 0x3400000013107823 */ /* 0x000fe40000000010 */
[----:B------:R-:W-:-:S04]  /*0270*/  FFMA R21, R14, -R13, 0.14084610342979431152 ;  /* 0x3e1039f60e157423 */ /* 0x000fc8000000080d */
[----:B------:R-:W-:-:S04]  /*0280*/  FFMA R21, R14, R21, -0.12148627638816833496 ;  /* 0xbdf8cdcc0e157423 */ /* 0x000fc80000000015 */
[----:B------:R-:W-:-:S04]  /*0290*/  FFMA R21, R14, R21, 0.13980610668659210205 ;  /* 0x3e0f29550e157423 */ /* 0x000fc80000000015 */
[----:B------:R-:W-:-:S04]  /*02a0*/  FFMA R21, R14, R21, -0.16684235632419586182 ;  /* 0xbe2ad8b90e157423 */ /* 0x000fc80000000015 */
[----:B------:R-:W-:-:S04]  /*02b0*/  FFMA R21, R14, R21, 0.20012299716472625732 ;  /* 0x3e4ced0b0e157423 */ /* 0x000fc80000000015 */
[----:B------:R-:W-:-:S04]  /*02c0*/  FFMA R21, R14, R21, -0.24999669194221496582 ;  /* 0xbe7fff220e157423 */ /* 0x000fc80000000015 */
[----:B------:R-:W-:-:S04]  /*02d0*/  FFMA R21, R14, R21, 0.33333182334899902344 ;  /* 0x3eaaaa780e157423 */ /* 0x000fc80000000015 */
[----:B------:R-:W-:-:S04]  /*02e0*/  FFMA R21, R14, R21, -0.5 ;  /* 0xbf0000000e157423 */ /* 0x000fc80000000015 */
[----:B------:R-:W-:-:S04]  /*02f0*/  FMUL R21, R14, R21 ;  /* 0x000000150e157220 */ /* 0x000fc80000400000 */
[----:B------:R-:W-:Y:S01]  /*0300*/  FFMA R21, R14, R21, R14 ;  /* 0x000000150e157223 */ /* 0x000fe2000000000e */
[----:B------:R-:W-:-:S03]  /*0310*/  MOV R14, 0x7f800000 ;  /* 0x7f800000000e7802 */ /* 0x000fc60000000f00 */
[----:B------:R-:W-:Y:S02]  /*0320*/  FFMA R16, R16, 0.69314718246459960938, R21 ;  /* 0x3f31721810107823 */ /* 0x000fe40000000015 */
[C---:B------:R-:W-:Y:S01]  /*0330*/  @P1 FFMA R16, R17.reuse, R14, +INF ;  /* 0x7f80000011101423 */ /* 0x040fe2000000000e */
[----:B------:R-:W-:-:S04]  /*0340*/  FSETP.NEU.AND P1, PT, R17, RZ, PT ;  /* 0x000000ff1100720b */ /* 0x000fc80003f2d000 */
[----:B------:R-:W-:-:S05]  /*0350*/  FSEL R16, R16, -INF , P1 ;  /* 0xff80000010107808 */ /* 0x000fca0000800000 */
[----:B---3-5:R-:W-:-:S05]  /*0360*/  FADD R15, -R16, R15 ;  /* 0x0000000f100f7221 */ /* 0x028fca0000000100 */
[----:B------:R1:W-:Y:S04]  /*0370*/  STG.E desc[UR4][R2.64], R15 ;  /* 0x0000000f02007986 */ /* 0x0003e8000c101904 */
[----:B------:R-:W2:Y:S02]  /*0380*/  LDG.E R17, desc[UR4][R8.64+0x4] ;  /* 0x0000040408117981 */ /* 0x000ea4000c1e1900 */
[----:B--2---:R-:W-:-:S05]  /*0390*/  IADD3 R17, PT, PT, R10, 0xa, R17 ;  /* 0x0000000a0a117810 */ /* 0x004fca0007ffe011 */
[----:B------:R-:W-:-:S05]  /*03a0*/  IMAD.WIDE R18, R17, 0x4, R4 ;  /* 0x0000000411127825 */ /* 0x000fca00078e0204 */
[----:B------:R-:W2:Y:S02]  /*03b0*/  LDG.E R17, desc[UR4][R18.64] ;  /* 0x0000000412117981 */ /* 0x000ea4000c1e1900 */
[----:B--2---:R-:W-:-:S04]  /*03c0*/  FSETP.GEU.AND P1, PT, R17, 1.175494350822287508e-38, PT ;  /* 0x008000001100780b */ /* 0x004fc80003f2e000 */
[----:B------:R-:W-:-:S09]  /*03d0*/  FSEL R18, RZ, -23, P1 ;  /* 0xc1b80000ff127808 */ /* 0x000fd20000800000 */
[----:B------:R-:W-:-:S05]  /*03e0*/  @!P1 FMUL R17, R17, 8388608 ;  /* 0x4b00000011119820 */ /* 0x000fca0000400000 */
[C---:B------:R-:W-:Y:S02]  /*03f0*/  IADD3 R16, PT, PT, R17.reuse, -0x3f2aaaab, RZ ;  /* 0xc0d5555511107810 */ /* 0x040fe40007ffe0ff */
[----:B------:R-:W-:Y:S02]  /*0400*/  ISETP.GT.U32.AND P1, PT, R17, 0x7f7fffff, PT ;  /* 0x7f7fffff1100780c */ /* 0x000fe40003f24070 */
[----:B------:R-:W-:-:S04]  /*0410*/  LOP3.LUT R22, R16, 0xff800000, RZ, 0xc0, !PT ;  /* 0xff80000010167812 */ /* 0x000fc800078ec0ff */
        /* <DEDUP_REMOVED lines=13> */
[----:B------:R-:W-:-:S04]  /*04f0*/  FFMA R21, R16, R21, R16 ;  /* 0x0000001510157223 */ /* 0x000fc80000000010 */
[----:B------:R-:W-:Y:S01]  /*0500*/  FFMA R18, R18, 0.69314718246459960938, R21 ;  /* 0x3f31721812127823 */ /* 0x000fe20000000015 */
[C---:B------:R-:W-:Y:S01]  /*0510*/  @P1 FFMA R18, R17.reuse, R14, +INF ;  /* 0x7f80000011121423 */ /* 0x040fe2000000000e */
[----:B------:R-:W-:-:S04]  /*0520*/  FSETP.NEU.AND P1, PT, R17, RZ, PT ;  /* 0x000000ff1100720b */ /* 0x000fc80003f2d000 */
[----:B------:R-:W-:-:S05]  /*0530*/  FSEL R18, R18, -INF , P1 ;  /* 0xff80000012127808 */ /* 0x000fca0000800000 */
[----:B-1----:R-:W-:-:S05]  /*0540*/  FADD R15, R15, -R18 ;  /* 0x800000120f0f7221 */ /* 0x002fca0000000000 */
        /* <DEDUP_REMOVED lines=34> */
[----:B------:R-:W2:Y:S01]  /*0770*/  LDG.E R17, desc[UR4][R18.64] ;  /* 0x0000000412117981 */ /* 0x000ea2000c1e1900 */
[----:B------:R-:W-:Y:S02]  /*0780*/  IADD3 R12, PT, PT, R12, 0x4, RZ ;  /* 0x000000040c0c7810 */ /* 0x000fe40007ffe0ff */
[----:B------:R-:W-:Y:S02]  /*0790*/  IADD3 R0, PT, PT, R0, 0x4, RZ ;  /* 0x0000000400007810 */ /* 0x000fe40007ffe0ff */
[----:B------:R-:W-:Y:S02]  /*07a0*/  IADD3 R10, PT, PT, R10, 0x28, RZ ;  /* 0x000000280a0a7810 */ /* 0x000fe40007ffe0ff */
        /* <DEDUP_REMOVED lines=23> */
[----:B------:R-:W-:Y:S02]  /*0920*/  FSEL R8, R8, -INF , P1 ;  /* 0xff80000008087808 */ /* 0x000fe40000800000 */
[----:B------:R-:W-:-:S03]  /*0930*/  ISETP.NE.AND P1, PT, R12, RZ, PT ;  /* 0x000000ff0c00720c */ /* 0x000fc60003f25270 */
[----:B-1----:R-:W-:-:S05]  /*0940*/  FADD R15, R15, -R8 ;  /* 0x800000080f0f7221 */ /* 0x002fca0000000000 */
[----:B------:R3:W-:Y:S05]  /*0950*/  STG.E desc[UR4][R2.64], R15 ;  /* 0x0000000f02007986 */ /* 0x0007ea000c101904 */
[----:B------:R-:W-:Y:S05]  /*0960*/  @P1 BRA `(.L_x_1) ;  /* 0xfffffff800001947 */ /* 0x000fea000383ffff */
.L_x_0:
[----:B------:R-:W-:Y:S05]  /*0970*/  @!P0 EXIT ;  /* 0x000000000000894d */ /* 0x000fea0003800000 */
[----:B------:R-:W-:Y:S02]  /*0980*/  ISETP.NE.AND P1, PT, R20, 0x1, PT ;  /* 0x000000011400780c */ /* 0x000fe40003f25270 */
[----:B------:R-:W-:-:S04]  /*0990*/  LOP3.LUT R11, R11, 0x1, RZ, 0xc0, !PT ;  /* 0x000000010b0b7812 */ /* 0x000fc800078ec0ff */
[----:B------:R-:W-:-:S07]  /*09a0*/  ISETP.NE.U32.AND P0, PT, R11, 0x1, PT ;  /* 0x000000010b00780c */ /* 0x000fce0003f05070 */
[----:B------:R-:W-:Y:S06]  /*09b0*/  @!P1 BRA `(.L_x_2) ;  /* 0x00000004000c9947 */ /* 0x000fec0003800000 */
[----:B------:R-:W1:Y:S08]  /*09c0*/  LDC.64 R4, c[0x0][0x388] ;  /* 0x0000e200ff047b82 */ /* 0x000e700000000a00 */
[----:B------:R-:W2:Y:S01]  /*09d0*/  LDC.64 R6, c[0x0][0x380] ;  /* 0x0000e000ff067b82 */ /* 0x000ea20000000a00 */
[----:B-1----:R-:W-:-:S05]  /*09e0*/  IMAD.WIDE R4, R0, 0x4, R4 ;  /* 0x0000000400047825 */ /* 0x002fca00078e0204 */
[----:B------:R-:W4:Y:S02]  /*09f0*/  LDG.E R9, desc[UR4][R4.64] ;  /* 0x0000000404097981 */ /* 0x000f24000c1e1900 */
[----:B----4-:R-:W-:-:S04]  /*0a00*/  IMAD R9, R0, 0xa, R9 ;  /* 0x0000000a00097824 */ /* 0x010fc800078e0209 */
[----:B--2---:R-:W-:-:S05]  /*0a10*/  IMAD.WIDE R10, R9, 0x4, R6 ;  /* 0x00000004090a7825 */ /* 0x004fca00078e0206 */
[----:B------:R-:W2:Y:S02]  /*0a20*/  LDG.E R12, desc[UR4][R10.64] ;  /* 0x000000040a0c7981 */ /* 0x000ea4000c1e1900 */
[----:B--2---:R-:W-:-:S13]  /*0a30*/  FSETP.GEU.AND P1, PT, R12, 1.175494350822287508e-38, PT ;  /* 0x008000000c00780b */ /* 0x004fda0003f2e000 */
[----:B------:R-:W-:-:S05]  /*0a40*/  @!P1 FMUL R12, R12, 8388608 ;  /* 0x4b0000000c0c9820 */ /* 0x000fca0000400000 */
[----:B------:R-:W-:-:S04]  /*0a50*/  IADD3 R8, PT, PT, R12, -0x3f2aaaab, RZ ;  /* 0xc0d555550c087810 */ /* 0x000fc80007ffe0ff */
[----:B------:R-:W-:Y:S01]  /*0a60*/  LOP3.LUT R13, R8, 0xff800000, RZ, 0xc0, !PT ;  /* 0xff800000080d7812 */ /* 0x000fe200078ec0ff */
[----:B------:R-:W-:-:S03]  /*0a70*/  HFMA2 R8, -RZ, RZ, 1.5048828125, 33.21875 ;  /* 0x3e055027ff087431 */ /* 0x000fc600000001ff */
[-C--:B------:R-:W-:Y:S02]  /*0a80*/  IADD3 R9, PT, PT, R12, -R13.reuse, RZ ;  /* 0x8000000d0c097210 */ /* 0x080fe40007ffe0ff */
[----:B------:R-:W-:-:S03]  /*0a90*/  I2FP.F32.S32 R10, R13 ;  /* 0x0000000d000a7245 */ /* 0x000fc60000201400 */
[----:B------:R-:W-:Y:S01]  /*0aa0*/  FADD R17, R9, -1 ;  /* 0xbf80000009117421 */ /* 0x000fe20000000000 */
[----:B------:R-:W-:Y:S02]  /*0ab0*/  FSEL R9, RZ, -23, P1 ;  /* 0xc1b80000ff097808 */ /* 0x000fe40000800000 */
[----:B------:R-:W-:Y:S01]  /*0ac0*/  ISETP.GT.U32.AND P1, PT, R12, 0x7f7fffff, PT ;  /* 0x7f7fffff0c00780c */ /* 0x000fe20003f24070 */
[C---:B------:R-:W-:Y:S02]  /*0ad0*/  FFMA R14, R17.reuse, -R8, 0.14084610342979431152 ;  /* 0x3e1039f6110e7423 */ /* 0x040fe40000000808 */
[----:B------:R-:W-:Y:S01]  /*0ae0*/  FFMA R10, R10, 1.1920928955078125e-07, R9 ;  /* 0x340000000a0a7823 */ /* 0x000fe20000000009 */
[----:B------:R-:W-:Y:S01]  /*0af0*/  MOV R9, 0x7f800000 ;  /* 0x7f80000000097802 */ /* 0x000fe20000000f00 */
        /* <DEDUP_REMOVED lines=13> */
[----:B---3-5:R-:W-:-:S05]  /*0bd0*/  FADD R15, R15, -R10 ;  /* 0x8000000a0f0f7221 */ /* 0x028fca0000000000 */
[----:B------:R1:W-:Y:S04]  /*0be0*/  STG.E desc[UR4][R2.64], R15 ;  /* 0x0000000f02007986 */ /* 0x0003e8000c101904 */
[----:B------:R-:W2:Y:S02]  /*0bf0*/  LDG.E R5, desc[UR4][R4.64+0x4] ;  /* 0x0000040404057981 */ /* 0x000ea4000c1e1900 */
[----:B--2---:R-:W-:-:S05]  /*0c00*/  IMAD R10, R0, 0xa, R5 ;  /* 0x0000000a000a7824 */ /* 0x004fca00078e0205 */
[----:B------:R-:W-:-:S05]  /*0c10*/  IADD3 R11, PT, PT, R10, 0xa, RZ ;  /* 0x0000000a0a0b7810 */ /* 0x000fca0007ffe0ff */
[----:B------:R-:W-:-:S05]  /*0c20*/  IMAD.WIDE R6, R11, 0x4, R6 ;  /* 0x000000040b067825 */ /* 0x000fca00078e0206 */
[----:B------:R-:W2:Y:S01]  /*0c30*/  LDG.E R10, desc[UR4][R6.64] ;  /* 0x00000004060a7981 */ /* 0x000ea2000c1e1900 */
        /* <DEDUP_REMOVED lines=26> */
[----:B------:R1:W-:Y:S02]  /*0de0*/  STG.E desc[UR4][R2.64], R15 ;  /* 0x0000000f02007986 */ /* 0x0003e4000c101904 */
.L_x_2:
[----:B------:R-:W-:Y:S05]  /*0df0*/  @P0 EXIT ;  /* 0x000000000000094d */ /* 0x000fea0003800000 */
[----:B------:R-:W2:Y:S08]  /*0e00*/  LDC.64 R4, c[0x0][0x388] ;  /* 0x0000e200ff047b82 */ /* 0x000eb00000000a00 */
[----:B------:R-:W4:Y:S01]  /*0e10*/  LDC.64 R6, c[0x0][0x380] ;  /* 0x0000e000ff067b82 */ /* 0x000f220000000a00 */
[----:B--2---:R-:W-:-:S06]  /*0e20*/  IMAD.WIDE R4, R0, 0x4, R4 ;  /* 0x0000000400047825 */ /* 0x004fcc00078e0204 */
[----:B------:R-:W2:Y:S02]  /*0e30*/  LDG.E R5, desc[UR4][R4.64] ;  /* 0x0000000404057981 */ /* 0x000ea4000c1e1900 */
[----:B--2---:R-:W-:-:S04]  /*0e40*/  IMAD R9, R0, 0xa, R5 ;  /* 0x0000000a00097824 */ /* 0x004fc800078e0205 */
[----:B----4-:R-:W-:-:S05]  /*0e50*/  IMAD.WIDE R6, R9, 0x4, R6 ;  /* 0x0000000409067825 */ /* 0x010fca00078e0206 */
[----:B------:R2:W4:Y:S01]  /*0e60*/  LDG.E R0, desc[UR4][R6.64] ;  /* 0x0000000406007981 */ /* 0x000522000c1e1900 */
[----:B------:R-:W-:Y:S01]  /*0e70*/  HFMA2 R11, -RZ, RZ, 1.5048828125, 33.21875 ;  /* 0x3e055027ff0b7431 */ /* 0x000fe200000001ff */
[----:B--2---:R-:W-:Y:S02]  /*0e80*/  MOV R7, 0x7f800000 ;  /* 0x7f80000000077802 */ /* 0x004fe40000000f00 */
[----:B----4-:R-:W-:-:S04]  /*0e90*/  FSETP.GEU.AND P0, PT, R0, 1.175494350822287508e-38, PT ;  /* 0x008000000000780b */ /* 0x010fc80003f0e000 */
        /* <DEDUP_REMOVED lines=23> */
[----:B-1-3-5:R-:W-:-:S05]  /*1010*/  FADD R15, -R4, R15 ;  /* 0x0000000f040f7221 */ /* 0x02afca0000000100 */
[----:B------:R-:W-:Y:S01]  /*1020*/  STG.E desc[UR4][R2.64], R15 ;  /* 0x0000000f02007986 */ /* 0x000fe2000c101904 */
[----:B------:R-:W-:Y:S05]  /*1030*/  EXIT ;  /* 0x000000000000794d */ /* 0x000fea0003800000 */
.L_x_3:
[----:B------:R-:W-:-:S00]  /*1040*/  BRA `(.L_x_3) ;  /* 0xfffffffc00fc7947 */ /* 0x000fc0000383ffff */
[----:B------:R-:W-:-:S00]  /*1050*/  NOP ;  /* 0x0000000000007918 */ /* 0x000fc00000000000 */
        /* <DEDUP_REMOVED lines=10> */
.L_x_102:


//--------------------- .text._Z27matrix_element_wise_productPfS_S_i --------------------------
	.section	.text._Z27matrix_element_wise_productPfS_S_i,"ax",@progbits
	.align	128
        .global         _Z27matrix_element_wise_productPfS_S_i
        .type           _Z27matrix_element_wise_productPfS_S_i,@function
        .size           _Z27matrix_element_wise_productPfS_S_i,(.L_x_103 - _Z27matrix_element_wise_productPfS_S_i)
        .other          _Z27matrix_element_wise_productPfS_S_i,@"STO_CUDA_ENTRY STV_DEFAULT"
_Z27matrix_element_wise_productPfS_S_i:
.text._Z27matrix_element_wise_productPfS_S_i:
[----:B------:R-:W-:Y:S08]  /*0000*/  LDC R1, c[0x0][0x37c] ;  /* 0x0000df00ff017b82 */ /* 0x000ff00000000800 */
[----:B------:R-:W0:Y:S02]  /*0010*/  LDC R2, c[0x0][0x398] ;  /* 0x0000e600ff027b82 */ /* 0x000e240000000800 */
[----:B0-----:R-:W-:-:S13]  /*0020*/  ISETP.GE.AND P0, PT, R2, 0x1, PT ;  /* 0x000000010200780c */ /* 0x001fda0003f06270 */
[----:B------:R-:W-:Y:S05]  /*0030*/  @!P0 EXIT ;  /* 0x000000000000894d */ /* 0x000fea0003800000 */
[C---:B------:R-:W-:Y:S01]  /*0040*/  ISETP.GE.U32.AND P1, PT, R2.reuse, 0x10, PT ;  /* 0x000000100200780c */ /* 0x040fe20003f26070 */
[----:B------:R-:W0:Y:S01]  /*0050*/  LDCU.64 UR12, c[0x0][0x358] ;  /* 0x00006b00ff0c77ac */ /* 0x000e220008000a00 */
[----:B------:R-:W-:Y:S01]  /*0060*/  LOP3.LUT R12, R2, 0xf, RZ, 0xc0, !PT ;  /* 0x0000000f020c7812 */ /* 0x000fe200078ec0ff */
[----:B------:R-:W-:-:S03]  /*0070*/  HFMA2 R0, -RZ, RZ, 0, 0 ;  /* 0x00000000ff007431 */ /* 0x000fc600000001ff */
[----:B------:R-:W-:-:S07]  /*0080*/  ISETP.NE.AND P0, PT, R12, RZ, PT ;  /* 0x000000ff0c00720c */ /* 0x000fce0003f05270 */
[----:B------:R-:W-:Y:S06]  /*0090*/  @!P1 BRA `(.L_x_4) ;  /* 0x0000000400789947 */ /* 0x000fec0003800000 */
[----:B------:R-:W1:Y:S01]  /*00a0*/  LDCU.128 UR4, c[0x0][0x380] ;  /* 0x00007000ff0477ac */ /* 0x000e620008000c00 */
[----:B------:R-:W-:Y:S01]  /*00b0*/  LOP3.LUT R0, R2, 0x7ffffff0, RZ, 0xc0, !PT ;  /* 0x7ffffff002007812 */ /* 0x000fe200078ec0ff */
[----:B------:R-:W2:Y:S03]  /*00c0*/  LDCU.64 UR10, c[0x0][0x390] ;  /* 0x00007200ff0a77ac */ /* 0x000ea60008000a00 */
[----:B------:R-:W-:Y:S01]  /*00d0*/  IADD3 R3, PT, PT, -R0, RZ, RZ ;  /* 0x000000ff00037210 */ /* 0x000fe20007ffe1ff */
[----:B-1----:R-:W-:Y:S02]  /*00e0*/  UIADD3 UR8, UP0, UPT, UR4, 0x20, URZ ;  /* 0x0000002004087890 */ /* 0x002fe4000ff1e0ff */
[----:B------:R-:W-:Y:S02]  /*00f0*/  UIADD3 UR6, UP1, UPT, UR6, 0x20, URZ ;  /* 0x0000002006067890 */ /* 0x000fe4000ff3e0ff */
[----:B--2---:R-:W-:-:S02]  /*0100*/  UIADD3 UR4, UP2, UPT, UR10, 0x20, URZ ;  /* 0x000000200a047890 */ /* 0x004fc4000ff5e0ff */
[----:B------:R-:W-:Y:S01]  /*0110*/  UIADD3.X UR9, UPT, UPT, URZ, UR5, URZ, UP0, !UPT ;  /* 0x00000005ff097290 */ /* 0x000fe200087fe4ff */
[----:B------:R-:W-:Y:S01]  /*0120*/  MOV R16, UR8 ;  /* 0x0000000800107c02 */ /* 0x000fe20008000f00 */
[----:B------:R-:W-:Y:S01]  /*0130*/  UIADD3.X UR7, UPT, UPT, URZ, UR7, URZ, UP1, !UPT ;  /* 0x00000007ff077290 */ /* 0x000fe20008ffe4ff */
[----:B------:R-:W-:Y:S01]  /*0140*/  IMAD.U32 R11, RZ, RZ, UR6 ;  /* 0x00000006ff0b7e24 */ /* 0x000fe2000f8e00ff */
[----:B------:R-:W-:Y:S01]  /*0150*/  UIADD3.X UR5, UPT, UPT, URZ, UR11, URZ, UP2, !UPT ;  /* 0x0000000bff057290 */ /* 0x000fe200097fe4ff */
[----:B------:R-:W-:Y:S02]  /*0160*/  MOV R10, UR4 ;  /* 0x00000004000a7c02 */ /* 0x000fe40008000f00 */
[----:B------:R-:W-:Y:S02]  /*0170*/  MOV R5, UR9 ;  /* 0x0000000900057c02 */ /* 0x000fe40008000f00 */
[----:B------:R-:W-:Y:S01]  /*0180*/  MOV R14, UR7 ;  /* 0x00000007000e7c02 */ /* 0x000fe20008000f00 */
[----:B------:R-:W-:-:S07]  /*0190*/  IMAD.U32 R13, RZ, RZ, UR5 ;  /* 0x00000005ff0d7e24 */ /* 0x000fce000f8e00ff */
.L_x_5:
[----:B------:R-:W-:Y:S02]  /*01a0*/  MOV R4, R16 ;  /* 0x0000001000047202 */ /* 0x000fe40000000f00 */
[----:B------:R-:W-:Y:S02]  /*01b0*/  MOV R6, R11 ;  /* 0x0000000b00067202 */ /* 0x000fe40000000f00 */
[----:B------:R-:W-:Y:S01]  /*01c0*/  MOV R7, R14 ;  /* 0x0000000e00077202 */ /* 0x000fe20000000f00 */
[----:B0-2---:R-:W2:Y:S04]  /*01d0*/  LDG.E R8, desc[UR12][R4.64+-0x20] ;  /* 0xffffe00c04087981 */ /* 0x005ea8000c1e1900 */
[----:B------:R-:W2:Y:S02]  /*01e0*/  LDG.E R9, desc[UR12][R6.64+-0x20] ;  /* 0xffffe00c06097981 */ /* 0x000ea4000c1e1900 */
[----:B--2---:R-:W-:Y:S01]  /*01f0*/  FMUL R11, R8, R9 ;  /* 0x00000009080b7220 */ /* 0x004fe20000400000 */
[----:B------:R-:W-:Y:S01]  /*0200*/  IMAD.MOV.U32 R8, RZ, RZ, R10 ;  /* 0x000000ffff087224 */ /* 0x000fe200078e000a */
[----:B------:R-:W-:-:S05]  /*0210*/  MOV R9, R13 ;  /* 0x0000000d00097202 */ /* 0x000fca0000000f00 */
[----:B------:R0:W-:Y:S04]  /*0220*/  STG.E desc[UR12][R8.64+-0x20], R11 ;  /* 0xffffe00b08007986 */ /* 0x0001e8000c10190c */
[----:B------:R-:W2:Y:S04]  /*0230*/  LDG.E R10, desc[UR12][R4.64+-0x1c] ;  /* 0xffffe40c040a7981 */ /* 0x000ea8000c1e1900 */
[----:B------:R-:W2:Y:S02]  /*0240*/  LDG.E R13, desc[UR12][R6.64+-0x1c] ;  /* 0xffffe40c060d7981 */ /* 0x000ea4000c1e1900 */
[----:B--2---:R-:W-:-:S05]  /*0250*/  FMUL R13, R10, R13 ;  /* 0x0000000d0a0d7220 */ /* 0x004fca0000400000 */
[----:B------:R1:W-:Y:S04]  /*0260*/  STG.E desc[UR12][R8.64+-0x1c], R13 ;  /* 0xffffe40d08007986 */ /* 0x0003e8000c10190c */
[----:B------:R-:W2:Y:S04]  /*0270*/  LDG.E R10, desc[UR12][R4.64+-0x18] ;  /* 0xffffe80c040a7981 */ /* 0x000ea8000c1e1900 */
[----:B------:R-:W2:Y:S02]  /*0280*/  LDG.E R15, desc[UR12][R6.64+-0x18] ;  /* 0xffffe80c060f7981 */ /* 0x000ea4000c1e1900 */
[----:B--2---:R-:W-:-:S05]  /*0290*/  FMUL R15, R10, R15 ;  /* 0x0000000f0a0f7220 */ /* 0x004fca0000400000 */
[----:B------:R2:W-:Y:S04]  /*02a0*/  STG.E desc[UR12][R8.64+-0x18], R15 ;  /* 0xffffe80f08007986 */ /* 0x0005e8000c10190c */
[----:B------:R-:W3:Y:S04]  /*02b0*/  LDG.E R10, desc[UR12][R4.64+-0x14] ;  /* 0xffffec0c040a7981 */ /* 0x000ee8000c1e1900 */
[----:B------:R-:W3:Y:S02]  /*02c0*/  LDG.E R17, desc[UR12][R6.64+-0x14] ;  /* 0xffffec0c06117981 */ /* 0x000ee4000c1e1900 */
[----:B---3--:R-:W-:-:S05]  /*02d0*/  FMUL R17, R10, R17 ;  /* 0x000000110a117220 */ /* 0x008fca0000400000 */
[----:B------:R3:W-:Y:S04]  /*02e0*/  STG.E desc[UR12][R8.64+-0x14], R17 ;  /* 0xffffec1108007986 */ /* 0x0007e8000c10190c */
[----:B------:R-:W4:Y:S04]  /*02f0*/  LDG.E R10, desc[UR12][R4.64+-0x10] ;  /* 0xfffff00c040a7981 */ /* 0x000f28000c1e1900 */
[----:B0-----:R-:W4:Y:S02]  /*0300*/  LDG.E R11, desc[UR12][R6.64+-0x10] ;  /* 0xfffff00c060b7981 */ /* 0x001f24000c1e1900 */
[----:B----4-:R-:W-:-:S05]  /*0310*/  FMUL R11, R10, R11 ;  /* 0x0000000b0a0b7220 */ /* 0x010fca0000400000 */
[----:B------:R0:W-:Y:S04]  /*0320*/  STG.E desc[UR12][R8.64+-0x10], R11 ;  /* 0xfffff00b08007986 */ /* 0x0001e8000c10190c */
[----:B------:R-:W4:Y:S04]  /*0330*/  LDG.E R10, desc[UR12][R4.64+-0xc] ;  /* 0xfffff40c040a7981 */ /* 0x000f28000c1e1900 */
[----:B-1----:R-:W4:Y:S02]  /*0340*/  LDG.E R13, desc[UR12][R6.64+-0xc] ;  /* 0xfffff40c060d7981 */ /* 0x002f24000c1e1900 */
[----:B----4-:R-:W-:-:S05]  /*0350*/  FMUL R13, R10, R13 ;  /* 0x0000000d0a0d7220 */ /* 0x010fca0000400000 */
[----:B------:R1:W-:Y:S04]  /*0360*/  STG.E desc[UR12][R8.64+-0xc], R13 ;  /* 0xfffff40d08007986 */ /* 0x0003e8000c10190c */
[----:B------:R-:W4:Y:S04]  /*0370*/  LDG.E R10, desc[UR12][R4.64+-0x8] ;  /* 0xfffff80c040a7981 */ /* 0x000f28000c1e1900 */
[----:B--2---:R-:W4:Y:S02]  /*0380*/  LDG.E R15, desc[UR12][R6.64+-0x8] ;  /* 0xfffff80c060f7981 */ /* 0x004f24000c1e1900 */
[----:B----4-:R-:W-:-:S05]  /*0390*/  FMUL R15, R10, R15 ;  /* 0x0000000f0a0f7220 */ /* 0x010fca0000400000 */
[----:B------:R2:W-:Y:S04]  /*03a0*/  STG.E desc[UR12][R8.64+-0x8], R15 ;  /* 0xfffff80f08007986 */ /* 0x0005e8000c10190c */
[----:B------:R-:W4:Y:S04]  /*03b0*/  LDG.E R10, desc[UR12][R4.64+-0x4] ;  /* 0xfffffc0c040a7981 */ /* 0x000f28000c1e1900 */
[----:B---3--:R-:W4:Y:S02]  /*03c0*/  LDG.E R17, desc[UR12][R6.64+-0x4] ;  /* 0xfffffc0c06117981 */ /* 0x008f24000c1e1900 */
[----:B----4-:R-:W-:-:S05]  /*03d0*/  FMUL R17, R10, R17 ;  /* 0x000000110a117220 */ /* 0x010fca0000400000 */
        /* <DEDUP_REMOVED lines=26> */
[----:B--2---:R-:W4:Y:S01]  /*0580*/  LDG.E R15, desc[UR12][R6.64+0x18] ;  /* 0x0000180c060f7981 */ /* 0x004f22000c1e1900 */
[----:B------:R-:W-:Y:S01]  /*0590*/  IADD3 R3, PT, PT, R3, 0x10, RZ ;  /* 0x0000001003037810 */ /* 0x000fe20007ffe0ff */
[----:B----4-:R-:W-:-:S05]  /*05a0*/  FMUL R15, R10, R15 ;  /* 0x0000000f0a0f7220 */ /* 0x010fca0000400000 */
[----:B------:R2:W-:Y:S04]  /*05b0*/  STG.E desc[UR12][R8.64+0x18], R15 ;  /* 0x0000180f08007986 */ /* 0x0005e8000c10190c */
[----:B------:R4:W5:Y:S04]  /*05c0*/  LDG.E R10, desc[UR12][R4.64+0x1c] ;  /* 0x00001c0c040a7981 */ /* 0x000968000c1e1900 */
[----:B---3--:R-:W5:Y:S01]  /*05d0*/  LDG.E R17, desc[UR12][R6.64+0x1c] ;  /* 0x00001c0c06117981 */ /* 0x008f62000c1e1900 */
[----:B------:R-:W-:Y:S02]  /*05e0*/  ISETP.NE.AND P1, PT, R3, RZ, PT ;  /* 0x000000ff0300720c */ /* 0x000fe40003f25270 */
[----:B0-----:R-:W-:-:S02]  /*05f0*/  IADD3 R11, P3, PT, R6, 0x40, RZ ;  /* 0x00000040060b7810 */ /* 0x001fc40007f7e0ff */
[----:B------:R-:W-:-:S03]  /*0600*/  IADD3 R16, P2, PT, R4, 0x40, RZ ;  /* 0x0000004004107810 */ /* 0x000fc60007f5e0ff */
[----:B------:R-:W-:Y:S01]  /*0610*/  IMAD.X R14, RZ, RZ, R7, P3 ;  /* 0x000000ffff0e7224 */ /* 0x000fe200018e0607 */
[----:B----4-:R-:W-:Y:S01]  /*0620*/  IADD3.X R5, PT, PT, RZ, R5, RZ, P2, !PT ;  /* 0x00000005ff057210 */ /* 0x010fe200017fe4ff */
[----:B-----5:R-:W-:Y:S01]  /*0630*/  FMUL R17, R10, R17 ;  /* 0x000000110a117220 */ /* 0x020fe20000400000 */
[----:B------:R-:W-:-:S04]  /*0640*/  IADD3 R10, P4, PT, R8, 0x40, RZ ;  /* 0x00000040080a7810 */ /* 0x000fc80007f9e0ff */
[----:B------:R2:W-:Y:S01]  /*0650*/  STG.E desc[UR12][R8.64+0x1c], R17 ;  /* 0x00001c1108007986 */ /* 0x0005e2000c10190c */
[----:B-1----:R-:W-:Y:S01]  /*0660*/  IADD3.X R13, PT, PT, RZ, R9, RZ, P4, !PT ;  /* 0x00000009ff0d7210 */ /* 0x002fe200027fe4ff */
[----:B------:R-:W-:Y:S07]  /*0670*/  @P1 BRA `(.L_x_5) ;  /* 0xfffffff800c81947 */ /* 0x000fee000383ffff */
.L_x_4:
[----:B0-----:R-:W-:Y:S05]  /*0680*/  @!P0 EXIT ;  /* 0x000000000000894d */ /* 0x001fea0003800000 */
[----:B------:R-:W-:Y:S02]  /*0690*/  ISETP.GE.U32.AND P0, PT, R12, 0x8, PT ;  /* 0x000000080c00780c */ /* 0x000fe40003f06070 */
[----:B------:R-:W-:-:S04]  /*06a0*/  LOP3.LUT R14, R2, 0x7, RZ, 0xc0, !PT ;  /* 0x00000007020e7812 */ /* 0x000fc800078ec0ff */
[----:B------:R-:W-:-:S07]  /*06b0*/  ISETP.NE.AND P1, PT, R14, RZ, PT ;  /* 0x000000ff0e00720c */ /* 0x000fce0003f25270 */
[----:B------:R-:W-:Y:S06]  /*06c0*/  @!P0 BRA `(.L_x_6) ;  /* 0x00000000009c8947 */ /* 0x000fec0003800000 */
[----:B------:R-:W0:Y:S08]  /*06d0*/  LDC.64 R4, c[0x0][0x380] ;  /* 0x0000e000ff047b82 */ /* 0x000e300000000a00 */
[----:B------:R-:W1:Y:S08]  /*06e0*/  LDC.64 R6, c[0x0][0x388] ;  /* 0x0000e200ff067b82 */ /* 0x000e700000000a00 */
[----:B--2---:R-:W2:Y:S01]  /*06f0*/  LDC.64 R8, c[0x0][0x390] ;  /* 0x0000e400ff087b82 */ /* 0x004ea20000000a00 */
[----:B0-----:R-:W-:-:S05]  /*0700*/  IMAD.WIDE.U32 R4, R0, 0x4, R4 ;  /* 0x0000000400047825 */ /* 0x001fca00078e0004 */
[----:B------:R-:W3:Y:S01]  /*0710*/  LDG.E R3, desc[UR12][R4.64] ;  /* 0x0000000c04037981 */ /* 0x000ee2000c1e1900 */
[----:B-1----:R-:W-:-:S05]  /*0720*/  IMAD.WIDE.U32 R6, R0, 0x4, R6 ;  /* 0x0000000400067825 */ /* 0x002fca00078e0006 */
[----:B------:R-:W3:Y:S01]  /*0730*/  LDG.E R10, desc[UR12][R6.64] ;  /* 0x0000000c060a7981 */ /* 0x000ee2000c1e1900 */
[----:B--2---:R-:W-:-:S04]  /*0740*/  IMAD.WIDE.U32 R8, R0, 0x4, R8 ;  /* 0x0000000400087825 */ /* 0x004fc800078e0008 */
[----:B---3--:R-:W-:-:S05]  /*0750*/  FMUL R3, R3, R10 ;  /* 0x0000000a03037220 */ /* 0x008fca0000400000 */
        /* <DEDUP_REMOVED lines=13> */
[----:B0-----:R-:W4:Y:S04]  /*0830*/  LDG.E R3, desc[UR12][R4.64+0x10] ;  /* 0x0000100c04037981 */ /* 0x001f28000c1e1900 */
[----:B------:R-:W4:Y:S02]  /*0840*/  LDG.E R10, desc[UR12][R6.64+0x10] ;  /* 0x0000100c060a7981 */ /* 0x000f24000c1e1900 */
        /* <DEDUP_REMOVED lines=10> */
[----:B------:R-:W2:Y:S04]  /*08f0*/  LDG.E R10, desc[UR12][R4.64+0x1c] ;  /* 0x00001c0c040a7981 */ /* 0x000ea8000c1e1900 */
[----:B---3--:R-:W2:Y:S01]  /*0900*/  LDG.E R15, desc[UR12][R6.64+0x1c] ;  /* 0x00001c0c060f7981 */ /* 0x008ea2000c1e1900 */
[----:B------:R-:W-:Y:S01]  /*0910*/  IADD3 R0, PT, PT, R0, 0x8, RZ ;  /* 0x0000000800007810 */ /* 0x000fe20007ffe0ff */
[----:B--2---:R-:W-:-:S05]  /*0920*/  FMUL R15, R10, R15 ;  /* 0x0000000f0a0f7220 */ /* 0x004fca0000400000 */
[----:B------:R0:W-:Y:S02]  /*0930*/  STG.E desc[UR12][R8.64+0x1c], R15 ;  /* 0x00001c0f08007986 */ /* 0x0001e4000c10190c */
.L_x_6:
[----:B------:R-:W-:Y:S05]  /*0940*/  @!P1 EXIT ;  /* 0x000000000000994d */ /* 0x000fea0003800000 */
[----:B------:R-:W-:Y:S02]  /*0950*/  ISETP.GE.U32.AND P0, PT, R14, 0x4, PT ;  /* 0x000000040e00780c */ /* 0x000fe40003f06070 */
[----:B------:R-:W-:-:S04]  /*0960*/  LOP3.LUT R2, R2, 0x3, RZ, 0xc0, !PT ;  /* 0x0000000302027812 */ /* 0x000fc800078ec0ff */
[----:B------:R-:W-:-:S07]  /*0970*/  ISETP.NE.AND P1, PT, R2, RZ, PT ;  /* 0x000000ff0200720c */ /* 0x000fce0003f25270 */
[----:B------:R-:W-:Y:S06]  /*0980*/  @!P0 BRA `(.L_x_7) ;  /* 0x00000000005c8947 */ /* 0x000fec0003800000 */
[----:B------:R-:W1:Y:S08]  /*0990*/  LDC.64 R4, c[0x0][0x380] ;  /* 0x0000e000ff047b82 */ /* 0x000e700000000a00 */
[----:B------:R-:W3:Y:S08]  /*09a0*/  LDC.64 R6, c[0x0][0x388] ;  /* 0x0000e200ff067b82 */ /* 0x000ef00000000a00 */
[----:B0-2---:R-:W0:Y:S01]  /*09b0*/  LDC.64 R8, c[0x0][0x390] ;  /* 0x0000e400ff087b82 */ /* 0x005e220000000a00 */
[----:B-1----:R-:W-:-:S05]  /*09c0*/  IMAD.WIDE.U32 R4, R0, 0x4, R4 ;  /* 0x0000000400047825 */ /* 0x002fca00078e0004 */
[----:B------:R-:W2:Y:S01]  /*09d0*/  LDG.E R3, desc[UR12][R4.64] ;  /* 0x0000000c04037981 */ /* 0x000ea2000c1e1900 */
[----:B---3--:R-:W-:-:S05]  /*09e0*/  IMAD.WIDE.U32 R6, R0, 0x4, R6 ;  /* 0x0000000400067825 */ /* 0x008fca00078e0006 */
[----:B------:R-:W2:Y:S01]  /*09f0*/  LDG.E R10, desc[UR12][R6.64] ;  /* 0x0000000c060a7981 */ /* 0x000ea2000c1e1900 */
[----:B0-----:R-:W-:-:S04]  /*0a00*/  IMAD.WIDE.U32 R8, R0, 0x4, R8 ;  /* 0x0000000400087825 */ /* 0x001fc800078e0008 */
[----:B--2---:R-:W-:-:S05]  /*0a10*/  FMUL R3, R3, R10 ;  /* 0x0000000a03037220 */ /* 0x004fca0000400000 */
        /* <DEDUP_REMOVED lines=9> */
[----:B------:R-:W2:Y:S04]  /*0ab0*/  LDG.E R10, desc[UR12][R4.64+0xc] ;  /* 0x00000c0c040a7981 */ /* 0x000ea8000c1e1900 */
[----:B------:R-:W2:Y:S01]  /*0ac0*/  LDG.E R15, desc[UR12][R6.64+0xc] ;  /* 0x00000c0c060f7981 */ /* 0x000ea2000c1e1900 */
[----:B------:R-:W-:Y:S01]  /*0ad0*/  IADD3 R0, PT, PT, R0, 0x4, RZ ;  /* 0x0000000400007810 */ /* 0x000fe20007ffe0ff */
[----:B--2---:R-:W-:-:S05]  /*0ae0*/  FMUL R15, R10, R15 ;  /* 0x0000000f0a0f7220 */ /* 0x004fca0000400000 */
[----:B------:R1:W-:Y:S02]  /*0af0*/  STG.E desc[UR12][R8.64+0xc], R15 ;  /* 0x00000c0f08007986 */ /* 0x0003e4000c10190c */
.L_x_7:
[----:B------:R-:W-:Y:S05]  /*0b00*/  @!P1 EXIT ;  /* 0x000000000000994d */ /* 0x000fea0003800000 */
[----:B------:R-:W3:Y:S08]  /*0b10*/  LDC.64 R4, c[0x0][0x390] ;  /* 0x0000e400ff047b82 */ /* 0x000ef00000000a00 */
[----:B------:R-:W4:Y:S08]  /*0b20*/  LDC.64 R6, c[0x0][0x388] ;  /* 0x0000e200ff067b82 */ /* 0x000f300000000a00 */
[----:B012---:R-:W0:Y:S01]  /*0b30*/  LDC.64 R8, c[0x0][0x380] ;  /* 0x0000e000ff087b82 */ /* 0x007e220000000a00 */
[----:B---3--:R-:W-:-:S04]  /*0b40*/  IMAD.WIDE.U32 R4, R0, 0x4, R4 ;  /* 0x0000000400047825 */ /* 0x008fc800078e0004 */
[----:B------:R-:W-:Y:S01]  /*0b50*/  IMAD.MOV.U32 R10, RZ, RZ, R4 ;  /* 0x000000ffff0a7224 */ /* 0x000fe200078e0004 */
[----:B------:R-:W-:Y:S01]  /*0b60*/  MOV R13, R5 ;  /* 0x00000005000d7202 */ /* 0x000fe20000000f00 */
[----:B----4-:R-:W-:-:S05]  /*0b70*/  IMAD.WIDE.U32 R6, R0, 0x4, R6 ;  /* 0x0000000400067825 */ /* 0x010fca00078e0006 */
[----:B------:R-:W-:Y:S01]  /*0b80*/  MOV R11, R7 ;  /* 0x00000007000b7202 */ /* 0x000fe20000000f00 */
[----:B0-----:R-:W-:Y:S01]  /*0b90*/  IMAD.WIDE.U32 R8, R0, 0x4, R8 ;  /* 0x0000000400087825 */ /* 0x001fe200078e0008 */
[----:B------:R-:W-:-:S07]  /*0ba0*/  IADD3 R0, PT, PT, -R2, RZ, RZ ;  /* 0x000000ff02007210 */ /* 0x000fce0007ffe1ff */
.L_x_8:
[----:B0-----:R-:W-:Y:S01]  /*0bb0*/  IMAD.MOV.U32 R2, RZ, RZ, R8 ;  /* 0x000000ffff027224 */ /* 0x001fe200078e0008 */
[----:B------:R-:W-:Y:S02]  /*0bc0*/  MOV R5, R11 ;  /* 0x0000000b00057202 */ /* 0x000fe40000000f00 */
[----:B------:R-:W-:Y:S02]  /*0bd0*/  MOV R3, R9 ;  /* 0x0000000900037202 */ /* 0x000fe40000000f00 */
[----:B------:R-:W-:-:S03]  /*0be0*/  MOV R4, R6 ;  /* 0x0000000600047202 */ /* 0x000fc60000000f00 */
[----:B------:R0:W2:Y:S04]  /*0bf0*/  LDG.E R2, desc[UR12][R2.64] ;  /* 0x0000000c02027981 */ /* 0x0000a8000c1e1900 */
[----:B------:R-:W2:Y:S01]  /*0c00*/  LDG.E R5, desc[UR12][R4.64] ;  /* 0x0000000c04057981 */ /* 0x000ea2000c1e1900 */
[----:B------:R-:W-:Y:S02]  /*0c10*/  IADD3 R0, PT, PT, R0, 0x1, RZ ;  /* 0x0000000100007810 */ /* 0x000fe40007ffe0ff */
[----:B------:R-:W-:Y:S02]  /*0c20*/  IADD3 R6, P2, PT, R6, 0x4, RZ ;  /* 0x0000000406067810 */ /* 0x000fe40007f5e0ff */
[----:B------:R-:W-:Y:S01]  /*0c30*/  ISETP.NE.AND P0, PT, R0, RZ, PT ;  /* 0x000000ff0000720c */ /* 0x000fe20003f05270 */
[----:B0-----:R-:W-:Y:S01]  /*0c40*/  IMAD.MOV.U32 R3, RZ, RZ, R13 ;  /* 0x000000ffff037224 */ /* 0x001fe200078e000d */
[----:B------:R-:W-:-:S02]  /*0c50*/  IADD3 R8, P3, PT, R8, 0x4, RZ ;  /* 0x0000000408087810 */ /* 0x000fc40007f7e0ff */
[----:B------:R-:W-:Y:S02]  /*0c60*/  IADD3.X R11, PT, PT, RZ, R11, RZ, P2, !PT ;  /* 0x0000000bff0b7210 */ /* 0x000fe400017fe4ff */
[----:B------:R-:W-:Y:S01]  /*0c70*/  IADD3.X R9, PT, PT, RZ, R9, RZ, P3, !PT ;  /* 0x00000009ff097210 */ /* 0x000fe20001ffe4ff */
[----:B--2---:R-:W-:Y:S01]  /*0c80*/  FMUL R7, R2, R5 ;  /* 0x0000000502077220 */ /* 0x004fe20000400000 */
[----:B------:R-:W-:Y:S02]  /*0c90*/  MOV R2, R10 ;  /* 0x0000000a00027202 */ /* 0x000fe40000000f00 */
[----:B------:R-:W-:-:S03]  /*0ca0*/  IADD3 R10, P1, PT, R10, 0x4, RZ ;  /* 0x000000040a0a7810 */ /* 0x000fc60007f3e0ff */
[----:B------:R0:W-:Y:S01]  /*0cb0*/  STG.E desc[UR12][R2.64], R7 ;  /* 0x0000000702007986 */ /* 0x0001e2000c10190c */
[----:B------:R-:W-:Y:S01]  /*0cc0*/  IADD3.X R13, PT, PT, RZ, R13, RZ, P1, !PT ;  /* 0x0000000dff0d7210 */ /* 0x000fe20000ffe4ff */
[----:B------:R-:W-:Y:S08]  /*0cd0*/  @P0 BRA `(.L_x_8) ;  /* 0xfffffffc00b40947 */ /* 0x000ff0000383ffff */
[----:B------:R-:W-:Y:S05]  /*0ce0*/  EXIT ;  /* 0x000000000000794d */ /* 0x000fea0003800000 */
.L_x_9:
        /* <DEDUP_REMOVED lines=9> */
.L_x_103:


//--------------------- .text._Z10relu_primePfi   --------------------------
	.section	.text._Z10relu_primePfi,"ax",@progbits
	.align	128
        .global         _Z10relu_primePfi
        .type           _Z10relu_primePfi,@function
        .size           _Z10relu_primePfi,(.L_x_104 - _Z10relu_primePfi)
        .other          _Z10relu_primePfi,@"STO_CUDA_ENTRY STV_DEFAULT"
_Z10relu_primePfi:
.text._Z10relu_primePfi:
[----:B------:R-:W-:Y:S08]  /*0000*/  LDC R1, c[0x0][0x37c] ;  /* 0x0000df00ff017b82 */ /* 0x000ff00000000800 */
[----:B------:R-:W0:Y:S02]  /*0010*/  LDC R4, c[0x0][0x388] ;  /* 0x0000e200ff047b82 */ /* 0x000e240000000800 */
[----:B0-----:R-:W-:-:S13]  /*0020*/  ISETP.GE.AND P0, PT, R4, 0x1, PT ;  /* 0x000000010400780c */ /* 0x001fda0003f06270 */
[----:B------:R-:W-:Y:S05]  /*0030*/  @!P0 EXIT ;  /* 0x000000000000894d */ /* 0x000fea0003800000 */
[C---:B------:R-:W-:Y:S01]  /*0040*/  ISETP.GE.U32.AND P1, PT, R4.reuse, 0x10, PT ;  /* 0x000000100400780c */ /* 0x040fe20003f26070 */
[----:B------:R-:W0:Y:S01]  /*0050*/  LDCU.64 UR6, c[0x0][0x358] ;  /* 0x00006b00ff0677ac */ /* 0x000e220008000a00 */
[----:B------:R-:W-:Y:S01]  /*0060*/  LOP3.LUT R28, R4, 0xf, RZ, 0xc0, !PT ;  /* 0x0000000f041c7812 */ /* 0x000fe200078ec0ff */
[----:B------:R-:W-:-:S03]  /*0070*/  IMAD.MOV.U32 R0, RZ, RZ, RZ ;  /* 0x000000ffff007224 */ /* 0x000fc600078e00ff */
[----:B------:R-:W-:-:S07]  /*0080*/  ISETP.NE.AND P0, PT, R28, RZ, PT ;  /* 0x000000ff1c00720c */ /* 0x000fce0003f05270 */
[----:B------:R-:W-:Y:S06]  /*0090*/  @!P1 BRA `(.L_x_10) ;  /* 0x0000000000f89947 */ /* 0x000fec0003800000 */
[----:B------:R-:W1:Y:S01]  /*00a0*/  LDCU.64 UR4, c[0x0][0x380] ;  /* 0x00007000ff0477ac */ /* 0x000e620008000a00 */
[----:B------:R-:W-:-:S05]  /*00b0*/  LOP3.LUT R0, R4, 0x7ffffff0, RZ, 0xc0, !PT ;  /* 0x7ffffff004007812 */ /* 0x000fca00078ec0ff */
[----:B------:R-:W-:Y:S01]  /*00c0*/  IMAD.MOV R5, RZ, RZ, -R0 ;  /* 0x000000ffff057224 */ /* 0x000fe200078e0a00 */
[----:B-1----:R-:W-:-:S04]  /*00d0*/  UIADD3 UR4, UP0, UPT, UR4, 0x20, URZ ;  /* 0x0000002004047890 */ /* 0x002fc8000ff1e0ff */
[----:B------:R-:W-:Y:S02]  /*00e0*/  UIADD3.X UR5, UPT, UPT, URZ, UR5, URZ, UP0, !UPT ;  /* 0x00000005ff057290 */ /* 0x000fe400087fe4ff */
[----:B------:R-:W-:-:S04]  /*00f0*/  IMAD.U32 R6, RZ, RZ, UR4 ;  /* 0x00000004ff067e24 */ /* 0x000fc8000f8e00ff */
[----:B------:R-:W-:-:S07]  /*0100*/  IMAD.U32 R11, RZ, RZ, UR5 ;  /* 0x00000005ff0b7e24 */ /* 0x000fce000f8e00ff */
.L_x_11:
[----:B-1----:R-:W-:Y:S02]  /*0110*/  IMAD.MOV.U32 R2, RZ, RZ, R6 ;  /* 0x000000ffff027224 */ /* 0x002fe400078e0006 */
[----:B------:R-:W-:-:S05]  /*0120*/  IMAD.MOV.U32 R3, RZ, RZ, R11 ;  /* 0x000000ffff037224 */ /* 0x000fca00078e000b */
[----:B0-----:R-:W2:Y:S04]  /*0130*/  LDG.E R14, desc[UR6][R2.64+-0x20] ;  /* 0xffffe006020e7981 */ /* 0x001ea8000c1e1900 */
[----:B------:R-:W3:Y:S04]  /*0140*/  LDG.E R16, desc[UR6][R2.64+-0x1c] ;  /* 0xffffe40602107981 */ /* 0x000ee8000c1e1900 */
[----:B------:R-:W4:Y:S04]  /*0150*/  LDG.E R18, desc[UR6][R2.64+-0x18] ;  /* 0xffffe80602127981 */ /* 0x000f28000c1e1900 */
[----:B------:R-:W5:Y:S04]  /*0160*/  LDG.E R20, desc[UR6][R2.64+-0x14] ;  /* 0xffffec0602147981 */ /* 0x000f68000c1e1900 */
        /* <DEDUP_REMOVED lines=11> */
[----:B------:R-:W5:Y:S01]  /*0220*/  LDG.E R7, desc[UR6][R2.64+0x1c] ;  /* 0x00001c0602077981 */ /* 0x000f62000c1e1900 */
[----:B------:R-:W-:-:S05]  /*0230*/  VIADD R5, R5, 0x10 ;  /* 0x0000001005057836 */ /* 0x000fca0000000000 */
[----:B------:R-:W-:Y:S02]  /*0240*/  ISETP.NE.AND P1, PT, R5, RZ, PT ;  /* 0x000000ff0500720c */ /* 0x000fe40003f25270 */
[----:B--2---:R-:W-:Y:S02]  /*0250*/  FSET.BF.GT.AND R15, R14, RZ, PT ;  /* 0x000000ff0e0f720a */ /* 0x004fe40003804000 */
[----:B---3--:R-:W-:-:S03]  /*0260*/  FSET.BF.GT.AND R17, R16, RZ, PT ;  /* 0x000000ff1011720a */ /* 0x008fc60003804000 */
[----:B------:R0:W-:Y:S01]  /*0270*/  STG.E desc[UR6][R2.64+-0x20], R15 ;  /* 0xffffe00f02007986 */ /* 0x0001e2000c101906 */
[----:B----4-:R-:W-:-:S03]  /*0280*/  FSET.BF.GT.AND R19, R18, RZ, PT ;  /* 0x000000ff1213720a */ /* 0x010fc60003804000 */
[----:B------:R1:W-:Y:S01]  /*0290*/  STG.E desc[UR6][R2.64+-0x1c], R17 ;  /* 0xffffe41102007986 */ /* 0x0003e2000c101906 */
[----:B-----5:R-:W-:-:S03]  /*02a0*/  FSET.BF.GT.AND R21, R20, RZ, PT ;  /* 0x000000ff1415720a */ /* 0x020fc60003804000 */
[----:B------:R2:W-:Y:S01]  /*02b0*/  STG.E desc[UR6][R2.64+-0x18], R19 ;  /* 0xffffe81302007986 */ /* 0x0005e2000c101906 */
[----:B------:R-:W-:-:S03]  /*02c0*/  FSET.BF.GT.AND R23, R22, RZ, PT ;  /* 0x000000ff1617720a */ /* 0x000fc60003804000 */
[----:B------:R3:W-:Y:S01]  /*02d0*/  STG.E desc[UR6][R2.64+-0x14], R21 ;  /* 0xffffec1502007986 */ /* 0x0007e2000c101906 */
[----:B------:R-:W-:-:S03]  /*02e0*/  FSET.BF.GT.AND R25, R24, RZ, PT ;  /* 0x000000ff1819720a */ /* 0x000fc60003804000 */
[----:B------:R-:W-:Y:S01]  /*02f0*/  STG.E desc[UR6][R2.64+-0x10], R23 ;  /* 0xfffff01702007986 */ /* 0x000fe2000c101906 */
[----:B0-----:R-:W-:-:S03]  /*0300*/  FSET.BF.GT.AND R15, R26, RZ, PT ;  /* 0x000000ff1a0f720a */ /* 0x001fc60003804000 */
[----:B------:R-:W-:Y:S01]  /*0310*/  STG.E desc[UR6][R2.64+-0xc], R25 ;  /* 0xfffff41902007986 */ /* 0x000fe2000c101906 */
[----:B------:R-:W-:-:S03]  /*0320*/  FSET.BF.GT.AND R27, R27, RZ, PT ;  /* 0x000000ff1b1b720a */ /* 0x000fc60003804000 */
[----:B------:R-:W-:Y:S01]  /*0330*/  STG.E desc[UR6][R2.64+-0x8], R15 ;  /* 0xfffff80f02007986 */ /* 0x000fe2000c101906 */
[----:B------:R-:W-:-:S03]  /*0340*/  FSET.BF.GT.AND R13, R13, RZ, PT ;  /* 0x000000ff0d0d720a */ /* 0x000fc60003804000 */
[----:B------:R-:W-:Y:S01]  /*0350*/  STG.E desc[UR6][R2.64+-0x4], R27 ;  /* 0xfffffc1b02007986 */ /* 0x000fe2000c101906 */
[----:B------:R-:W-:-:S03]  /*0360*/  FSET.BF.GT.AND R29, R12, RZ, PT ;  /* 0x000000ff0c1d720a */ /* 0x000fc60003804000 */
[----:B------:R-:W-:Y:S01]  /*0370*/  STG.E desc[UR6][R2.64], R13 ;  /* 0x0000000d02007986 */ /* 0x000fe2000c101906 */
[----:B------:R-:W-:-:S03]  /*0380*/  FSET.BF.GT.AND R11, R11, RZ, PT ;  /* 0x000000ff0b0b720a */ /* 0x000fc60003804000 */
[----:B------:R-:W-:Y:S01]  /*0390*/  STG.E desc[UR6][R2.64+0x4], R29 ;  /* 0x0000041d02007986 */ /* 0x000fe2000c101906 */
[----:B-1----:R-:W-:-:S03]  /*03a0*/  FSET.BF.GT.AND R17, R10, RZ, PT ;  /* 0x000000ff0a11720a */ /* 0x002fc60003804000 */
[----:B------:R0:W-:Y:S01]  /*03b0*/  STG.E desc[UR6][R2.64+0x8], R11 ;  /* 0x0000080b02007986 */ /* 0x0001e2000c101906 */
[----:B--2---:R-:W-:-:S03]  /*03c0*/  FSET.BF.GT.AND R19, R6, RZ, PT ;  /* 0x000000ff0613720a */ /* 0x004fc60003804000 */
[----:B------:R1:W-:Y:S01]  /*03d0*/  STG.E desc[UR6][R2.64+0xc], R17 ;  /* 0x00000c1102007986 */ /* 0x0003e2000c101906 */
[----:B------:R-:W-:Y:S02]  /*03e0*/  IADD3 R6, P2, PT, R2, 0x40, RZ ;  /* 0x0000004002067810 */ /* 0x000fe40007f5e0ff */
[----:B------:R-:W-:Y:S01]  /*03f0*/  FSET.BF.GT.AND R9, R9, RZ, PT ;  /* 0x000000ff0909720a */ /* 0x000fe20003804000 */
[----:B------:R1:W-:Y:S01]  /*0400*/  STG.E desc[UR6][R2.64+0x10], R19 ;  /* 0x0000101302007986 */ /* 0x0003e2000c101906 */
[----:B---3--:R-:W-:-:S03]  /*0410*/  FSET.BF.GT.AND R21, R8, RZ, PT ;  /* 0x000000ff0815720a */ /* 0x008fc60003804000 */
[----:B------:R1:W-:Y:S01]  /*0420*/  STG.E desc[UR6][R2.64+0x14], R9 ;  /* 0x0000140902007986 */ /* 0x0003e2000c101906 */
[----:B0-----:R-:W-:Y:S01]  /*0430*/  IMAD.X R11, RZ, RZ, R3, P2 ;  /* 0x000000ffff0b7224 */ /* 0x001fe200010e0603 */
[----:B------:R-:W-:Y:S02]  /*0440*/  FSET.BF.GT.AND R7, R7, RZ, PT ;  /* 0x000000ff0707720a */ /* 0x000fe40003804000 */
[----:B------:R1:W-:Y:S04]  /*0450*/  STG.E desc[UR6][R2.64+0x18], R21 ;  /* 0x0000181502007986 */ /* 0x0003e8000c101906 */
[----:B------:R1:W-:Y:S01]  /*0460*/  STG.E desc[UR6][R2.64+0x1c], R7 ;  /* 0x00001c0702007986 */ /* 0x0003e2000c101906 */
[----:B------:R-:W-:Y:S05]  /*0470*/  @P1 BRA `(.L_x_11) ;  /* 0xfffffffc00241947 */ /* 0x000fea000383ffff */
.L_x_10:
[----:B0-----:R-:W-:Y:S05]  /*0480*/  @!P0 EXIT ;  /* 0x000000000000894d */ /* 0x001fea0003800000 */
[----:B------:R-:W-:Y:S02]  /*0490*/  ISETP.GE.U32.AND P0, PT, R28, 0x8, PT ;  /* 0x000000081c00780c */ /* 0x000fe40003f06070 */
[----:B------:R-:W-:-:S04]  /*04a0*/  LOP3.LUT R20, R4, 0x7, RZ, 0xc0, !PT ;  /* 0x0000000704147812 */ /* 0x000fc800078ec0ff */
[----:B------:R-:W-:-:S07]  /*04b0*/  ISETP.NE.AND P1, PT, R20, RZ, PT ;  /* 0x000000ff1400720c */ /* 0x000fce0003f25270 */
[----:B------:R-:W-:Y:S06]  /*04c0*/  @!P0 BRA `(.L_x_12) ;  /* 0x00000000006c8947 */ /* 0x000fec0003800000 */
[----:B-1----:R-:W0:Y:S02]  /*04d0*/  LDC.64 R2, c[0x0][0x380] ;  /* 0x0000e000ff027b82 */ /* 0x002e240000000a00 */
[----:B0-----:R-:W-:-:S05]  /*04e0*/  IMAD.WIDE.U32 R2, R0, 0x4, R2 ;  /* 0x0000000400027825 */ /* 0x001fca00078e0002 */
[----:B------:R-:W2:Y:S04]  /*04f0*/  LDG.E R5, desc[UR6][R2.64] ;  /* 0x0000000602057981 */ /* 0x000ea8000c1e1900 */
[----:B------:R-:W3:Y:S04]  /*0500*/  LDG.E R6, desc[UR6][R2.64+0x4] ;  /* 0x0000040602067981 */ /* 0x000ee8000c1e1900 */
[----:B------:R-:W4:Y:S04]  /*0510*/  LDG.E R8, desc[UR6][R2.64+0x8] ;  /* 0x0000080602087981 */ /* 0x000f28000c1e1900 */
[----:B------:R-:W5:Y:S04]  /*0520*/  LDG.E R10, desc[UR6][R2.64+0xc] ;  /* 0x00000c06020a7981 */ /* 0x000f68000c1e1900 */
[----:B------:R-:W5:Y:S04]  /*0530*/  LDG.E R12, desc[UR6][R2.64+0x10] ;  /* 0x00001006020c7981 */ /* 0x000f68000c1e1900 */
[----:B------:R-:W5:Y:S04]  /*0540*/  LDG.E R14, desc[UR6][R2.64+0x14] ;  /* 0x00001406020e7981 */ /* 0x000f68000c1e1900 */
[----:B------:R-:W5:Y:S04]  /*0550*/  LDG.E R16, desc[UR6][R2.64+0x18] ;  /* 0x0000180602107981 */ /* 0x000f68000c1e1900 */
[----:B------:R-:W5:Y:S01]  /*0560*/  LDG.E R18, desc[UR6][R2.64+0x1c] ;  /* 0x00001c0602127981 */ /* 0x000f62000c1e1900 */
[----:B------:R-:W-:Y:S01]  /*0570*/  VIADD R0, R0, 0x8 ;  /* 0x0000000800007836 */ /* 0x000fe20000000000 */
[----:B--2---:R-:W-:-:S02]  /*0580*/  FSET.BF.GT.AND R5, R5, RZ, PT ;  /* 0x000000ff0505720a */ /* 0x004fc40003804000 */
        /* <DEDUP_REMOVED lines=9> */
[----:B------:R0:W-:Y:S01]  /*0620*/  STG.E desc[UR6][R2.64+0x10], R13 ;  /* 0x0000100d02007986 */ /* 0x0001e2000c101906 */
[----:B------:R-:W-:-:S03]  /*0630*/  FSET.BF.GT.AND R17, R16, RZ, PT ;  /* 0x000000ff1011720a */ /* 0x000fc60003804000 */
[----:B------:R0:W-:Y:S01]  /*0640*/  STG.E desc[UR6][R2.64+0x14], R15 ;  /* 0x0000140f02007986 */ /* 0x0001e2000c101906 */
[----:B------:R-:W-:-:S03]  /*0650*/  FSET.BF.GT.AND R19, R18, RZ, PT ;  /* 0x000000ff1213720a */ /* 0x000fc60003804000 */
[----:B------:R0:W-:Y:S04]  /*0660*/  STG.E desc[UR6][R2.64+0x18], R17 ;  /* 0x0000181102007986 */ /* 0x0001e8000c101906 */
[----:B------:R0:W-:Y:S02]  /*0670*/  STG.E desc[UR6][R2.64+0x1c], R19 ;  /* 0x00001c1302007986 */ /* 0x0001e4000c101906 */
.L_x_12:
[----:B------:R-:W-:Y:S05]  /*0680*/  @!P1 EXIT ;  /* 0x000000000000994d */ /* 0x000fea0003800000 */
[----:B------:R-:W-:Y:S02]  /*0690*/  ISETP.GE.U32.AND P0, PT, R20, 0x4, PT ;  /* 0x000000041400780c */ /* 0x000fe40003f06070 */
[----:B------:R-:W-:-:S04]  /*06a0*/  LOP3.LUT R4, R4, 0x3, RZ, 0xc0, !PT ;  /* 0x0000000304047812 */ /* 0x000fc800078ec0ff */
[----:B------:R-:W-:-:S07]  /*06b0*/  ISETP.NE.AND P1, PT, R4, RZ, PT ;  /* 0x000000ff0400720c */ /* 0x000fce0003f25270 */
[----:B------:R-:W-:Y:S06]  /*06c0*/  @!P0 BRA `(.L_x_13) ;  /* 0x00000000003c8947 */ /* 0x000fec0003800000 */
[----:B01----:R-:W0:Y:S02]  /*06d0*/  LDC.64 R2, c[0x0][0x380] ;  /* 0x0000e000ff027b82 */ /* 0x003e240000000a00 */
[----:B0-----:R-:W-:-:S05]  /*06e0*/  IMAD.WIDE.U32 R2, R0, 0x4, R2 ;  /* 0x0000000400027825 */ /* 0x001fca00078e0002 */
[----:B------:R-:W2:Y:S04]  /*06f0*/  LDG.E R5, desc[UR6][R2.64] ;  /* 0x0000000602057981 */ /* 0x000ea8000c1e1900 */
[----:B------:R-:W3:Y:S04]  /*0700*/  LDG.E R6, desc[UR6][R2.64+0x4] ;  /* 0x0000040602067981 */ /* 0x000ee8000c1e1900 */
[----:B------:R-:W4:Y:S04]  /*0710*/  LDG.E R8, desc[UR6][R2.64+0x8] ;  /* 0x0000080602087981 */ /* 0x000f28000c1e1900 */
        /* <DEDUP_REMOVED lines=8> */
[----:B------:R2:W-:Y:S04]  /*07a0*/  STG.E desc[UR6][R2.64+0x8], R9 ;  /* 0x0000080902007986 */ /* 0x0005e8000c101906 */
[----:B------:R2:W-:Y:S02]  /*07b0*/  STG.E desc[UR6][R2.64+0xc], R11 ;  /* 0x00000c0b02007986 */ /* 0x0005e4000c101906 */
.L_x_13:
[----:B------:R-:W-:Y:S05]  /*07c0*/  @!P1 EXIT ;  /* 0x000000000000994d */ /* 0x000fea0003800000 */
[----:B012---:R-:W0:Y:S01]  /*07d0*/  LDC.64 R2, c[0x0][0x380] ;  /* 0x0000e000ff027b82 */ /* 0x007e220000000a00 */
[----:B------:R-:W-:Y:S02]  /*07e0*/  IMAD.MOV R4, RZ, RZ, -R4 ;  /* 0x000000ffff047224 */ /* 0x000fe400078e0a04 */
[----:B0-----:R-:W-:-:S04]  /*07f0*/  IMAD.WIDE.U32 R2, R0, 0x4, R2 ;  /* 0x0000000400027825 */ /* 0x001fc800078e0002 */
[----:B------:R-:W-:Y:S02]  /*0800*/  IMAD.MOV.U32 R0, RZ, RZ, R2 ;  /* 0x000000ffff007224 */ /* 0x000fe400078e0002 */
[----:B------:R-:W-:-:S07]  /*0810*/  IMAD.MOV.U32 R7, RZ, RZ, R3 ;  /* 0x000000ffff077224 */ /* 0x000fce00078e0003 */
.L_x_14:
[----:B0-----:R-:W-:Y:S02]  /*0820*/  IMAD.MOV.U32 R2, RZ, RZ, R0 ;  /* 0x000000ffff027224 */ /* 0x001fe400078e0000 */
[----:B------:R-:W-:-:S05]  /*0830*/  IMAD.MOV.U32 R3, RZ, RZ, R7 ;  /* 0x000000ffff037224 */ /* 0x000fca00078e0007 */
[----:B------:R-:W2:Y:S01]  /*0840*/  LDG.E R0, desc[UR6][R2.64] ;  /* 0x0000000602007981 */ /* 0x000ea2000c1e1900 */
[----:B------:R-:W-:-:S05]  /*0850*/  VIADD R4, R4, 0x1 ;  /* 0x0000000104047836 */ /* 0x000fca0000000000 */
[----:B------:R-:W-:Y:S02]  /*0860*/  ISETP.NE.AND P0, PT, R4, RZ, PT ;  /* 0x000000ff0400720c */ /* 0x000fe40003f05270 */
[----:B--2---:R-:W-:Y:S02]  /*0870*/  FSET.BF.GT.AND R5, R0, RZ, PT ;  /* 0x000000ff0005720a */ /* 0x004fe40003804000 */
[----:B------:R-:W-:-:S03]  /*0880*/  IADD3 R0, P1, PT, R2, 0x4, RZ ;  /* 0x0000000402007810 */ /* 0x000fc60007f3e0ff */
[----:B------:R0:W-:Y:S02]  /*0890*/  STG.E desc[UR6][R2.64], R5 ;  /* 0x0000000502007986 */ /* 0x0001e4000c101906 */
[----:B------:R-:W-:-:S04]  /*08a0*/  IMAD.X R7, RZ, RZ, R3, P1 ;  /* 0x000000ffff077224 */ /* 0x000fc800008e0603 */
[----:B------:R-:W-:Y:S05]  /*08b0*/  @P0 BRA `(.L_x_14) ;  /* 0xfffffffc00d80947 */ /* 0x000fea000383ffff */
[----:B------:R-:W-:Y:S05]  /*08c0*/  EXIT ;  /* 0x000000000000794d */ /* 0x000fea0003800000 */
.L_x_15:
        /* <DEDUP_REMOVED lines=11> */
.L_x_104:


//--------------------- .text._Z11zero_matrixPfi  --------------------------
	.section	.text._Z11zero_matrixPfi,"ax",@progbits
	.align	128
        .global         _Z11zero_matrixPfi
        .type           _Z11zero_matrixPfi,@function
        .size           _Z11zero_matrixPfi,(.L_x_105 - _Z11zero_matrixPfi)
        .other          _Z11zero_matrixPfi,@"STO_CUDA_ENTRY STV_DEFAULT"
_Z11zero_matrixPfi:
.text._Z11zero_matrixPfi:
        /* <DEDUP_REMOVED lines=17> */
.L_x_17:
[----:B------:R-:W-:Y:S01]  /*0110*/  IADD3 R0, PT, PT, R0, 0x10, RZ ;  /* 0x0000001000007810 */ /* 0x000fe20007ffe0ff */
[----:B-1----:R-:W-:Y:S02]  /*0120*/  IMAD.MOV.U32 R2, RZ, RZ, R4 ;  /* 0x000000ffff027224 */ /* 0x002fe400078e0004 */
[----:B------:R-:W-:Y:S01]  /*0130*/  IMAD.MOV.U32 R3, RZ, RZ, R7 ;  /* 0x000000ffff037224 */ /* 0x000fe200078e0007 */
[----:B------:R-:W-:Y:S02]  /*0140*/  ISETP.NE.AND P1, PT, R0, RZ, PT ;  /* 0x000000ff0000720c */ /* 0x000fe40003f25270 */
[----:B------:R-:W-:Y:S02]  /*0150*/  IADD3 R4, P2, PT, R2, 0x40, RZ ;  /* 0x0000004002047810 */ /* 0x000fe40007f5e0ff */
[----:B0-----:R1:W-:Y:S03]  /*0160*/  STG.E desc[UR6][R2.64+-0x20], RZ ;  /* 0xffffe0ff02007986 */ /* 0x0013e6000c101906 */
[----:B------:R-:W-:Y:S01]  /*0170*/  IMAD.X R7, RZ, RZ, R3, P2 ;  /* 0x000000ffff077224 */ /* 0x000fe200010e0603 */
[----:B------:R1:W-:Y:S04]  /*0180*/  STG.E desc[UR6][R2.64+-0x1c], RZ ;  /* 0xffffe4ff02007986 */ /* 0x0003e8000c101906 */
        /* <DEDUP_REMOVED lines=13> */
[----:B------:R1:W-:Y:S01]  /*0260*/  STG.E desc[UR6][R2.64+0x1c], RZ ;  /* 0x00001cff02007986 */ /* 0x0003e2000c101906 */
[----:B------:R-:W-:Y:S05]  /*0270*/  @P1 BRA `(.L_x_17) ;  /* 0xfffffffc00a41947 */ /* 0x000fea000383ffff */
.L_x_16:
[----:B0-----:R-:W-:Y:S05]  /*0280*/  @!P0 EXIT ;  /* 0x000000000000894d */ /* 0x001fea0003800000 */
[----:B------:R-:W-:Y:S02]  /*0290*/  ISETP.GE.U32.AND P0, PT, R8, 0x8, PT ;  /* 0x000000080800780c */ /* 0x000fe40003f06070 */
[----:B------:R-:W-:-:S04]  /*02a0*/  LOP3.LUT R4, R6, 0x7, RZ, 0xc0, !PT ;  /* 0x0000000706047812 */ /* 0x000fc800078ec0ff */
[----:B------:R-:W-:-:S07]  /*02b0*/  ISETP.NE.AND P1, PT, R4, RZ, PT ;  /* 0x000000ff0400720c */ /* 0x000fce0003f25270 */
[----:B------:R-:W-:Y:S06]  /*02c0*/  @!P0 BRA `(.L_x_18) ;  /* 0x00000000002c8947 */ /* 0x000fec0003800000 */
[----:B-1----:R-:W0:Y:S02]  /*02d0*/  LDC.64 R2, c[0x0][0x380] ;  /* 0x0000e000ff027b82 */ /* 0x002e240000000a00 */
[----:B0-----:R-:W-:-:S04]  /*02e0*/  IMAD.WIDE.U32 R2, R5, 0x4, R2 ;  /* 0x0000000405027825 */ /* 0x001fc800078e0002 */
[----:B------:R-:W-:Y:S01]  /*02f0*/  VIADD R5, R5, 0x8 ;  /* 0x0000000805057836 */ /* 0x000fe20000000000 */
[----:B------:R0:W-:Y:S04]  /*0300*/  STG.E desc[UR6][R2.64], RZ ;  /* 0x000000ff02007986 */ /* 0x0001e8000c101906 */
[----:B------:R0:W-:Y:S04]  /*0310*/  STG.E desc[UR6][R2.64+0x4], RZ ;  /* 0x000004ff02007986 */ /* 0x0001e8000c101906 */
[----:B------:R0:W-:Y:S04]  /*0320*/  STG.E desc[UR6][R2.64+0x8], RZ ;  /* 0x000008ff02007986 */ /* 0x0001e8000c101906 */
[----:B------:R0:W-:Y:S04]  /*0330*/  STG.E desc[UR6][R2.64+0xc], RZ ;  /* 0x00000cff02007986 */ /* 0x0001e8000c101906 */
[----:B------:R0:W-:Y:S04]  /*0340*/  STG.E desc[UR6][R2.64+0x10], RZ ;  /* 0x000010ff02007986 */ /* 0x0001e8000c101906 */
[----:B------:R0:W-:Y:S04]  /*0350*/  STG.E desc[UR6][R2.64+0x14], RZ ;  /* 0x000014ff02007986 */ /* 0x0001e8000c101906 */
[----:B------:R0:W-:Y:S04]  /*0360*/  STG.E desc[UR6][R2.64+0x18], RZ ;  /* 0x000018ff02007986 */ /* 0x0001e8000c101906 */
[----:B------:R0:W-:Y:S02]  /*0370*/  STG.E desc[UR6][R2.64+0x1c], RZ ;  /* 0x00001cff02007986 */ /* 0x0001e4000c101906 */
.L_x_18:
[----:B------:R-:W-:Y:S05]  /*0380*/  @!P1 EXIT ;  /* 0x000000000000994d */ /* 0x000fea0003800000 */
[----:B------:R-:W-:Y:S02]  /*0390*/  ISETP.GE.U32.AND P0, PT, R4, 0x4, PT ;  /* 0x000000040400780c */ /* 0x000fe40003f06070 */
[----:B------:R-:W-:-:S04]  /*03a0*/  LOP3.LUT R0, R6, 0x3, RZ, 0xc0, !PT ;  /* 0x0000000306007812 */ /* 0x000fc800078ec0ff */
[----:B------:R-:W-:-:S07]  /*03b0*/  ISETP.NE.AND P1, PT, R0, RZ, PT ;  /* 0x000000ff0000720c */ /* 0x000fce0003f25270 */
[----:B------:R-:W-:Y:S06]  /*03c0*/  @!P0 BRA `(.L_x_19) ;  /* 0x00000000001c8947 */ /* 0x000fec0003800000 */
[----:B01----:R-:W0:Y:S02]  /*03d0*/  LDC.64 R2, c[0x0][0x380] ;  /* 0x0000e000ff027b82 */ /* 0x003e240000000a00 */
[----:B0-----:R-:W-:-:S04]  /*03e0*/  IMAD.WIDE.U32 R2, R5, 0x4, R2 ;  /* 0x0000000405027825 */ /* 0x001fc800078e0002 */
[----:B------:R-:W-:Y:S01]  /*03f0*/  VIADD R5, R5, 0x4 ;  /* 0x0000000405057836 */ /* 0x000fe20000000000 */
[----:B------:R2:W-:Y:S04]  /*0400*/  STG.E desc[UR6][R2.64], RZ ;  /* 0x000000ff02007986 */ /* 0x0005e8000c101906 */
[----:B------:R2:W-:Y:S04]  /*0410*/  STG.E desc[UR6][R2.64+0x4], RZ ;  /* 0x000004ff02007986 */ /* 0x0005e8000c101906 */
[----:B------:R2:W-:Y:S04]  /*0420*/  STG.E desc[UR6][R2.64+0x8], RZ ;  /* 0x000008ff02007986 */ /* 0x0005e8000c101906 */
[----:B------:R2:W-:Y:S02]  /*0430*/  STG.E desc[UR6][R2.64+0xc], RZ ;  /* 0x00000cff02007986 */ /* 0x0005e4000c101906 */
.L_x_19:
[----:B------:R-:W-:Y:S05]  /*0440*/  @!P1 EXIT ;  /* 0x000000000000994d */ /* 0x000fea0003800000 */
[----:B012---:R-:W0:Y:S01]  /*0450*/  LDC.64 R2, c[0x0][0x380] ;  /* 0x0000e000ff027b82 */ /* 0x007e220000000a00 */
[----:B------:R-:W-:Y:S01]  /*0460*/  IADD3 R0, PT, PT, -R0, RZ, RZ ;  /* 0x000000ff00007210 */ /* 0x000fe20007ffe1ff */
[----:B0-----:R-:W-:-:S07]  /*0470*/  IMAD.WIDE.U32 R2, R5, 0x4, R2 ;  /* 0x0000000405027825 */ /* 0x001fce00078e0002 */
.L_x_20:
[----:B------:R-:W-:Y:S01]  /*0480*/  VIADD R0, R0, 0x1 ;  /* 0x0000000100007836 */ /* 0x000fe20000000000 */
[----:B------:R0:W-:Y:S04]  /*0490*/  STG.E desc[UR6][R2.64], RZ ;  /* 0x000000ff02007986 */ /* 0x0001e8000c101906 */
[----:B------:R-:W-:Y:S02]  /*04a0*/  ISETP.NE.AND P0, PT, R0, RZ, PT ;  /* 0x000000ff0000720c */ /* 0x000fe40003f05270 */
[----:B0-----:R-:W-:-:S05]  /*04b0*/  IADD3 R2, P1, PT, R2, 0x4, RZ ;  /* 0x0000000402027810 */ /* 0x001fca0007f3e0ff */
[----:B------:R-:W-:-:S06]  /*04c0*/  IMAD.X R3, RZ, RZ, R3, P1 ;  /* 0x000000ffff037224 */ /* 0x000fcc00008e0603 */
[----:B------:R-:W-:Y:S05]  /*04d0*/  @P0 BRA `(.L_x_20) ;  /* 0xfffffffc00e80947 */ /* 0x000fea000383ffff */
[----:B------:R-:W-:Y:S05]  /*04e0*/  EXIT ;  /* 0x000000000000794d */ /* 0x000fea0003800000 */
.L_x_21:
        /* <DEDUP_REMOVED lines=9> */
.L_x_105:


//--------------------- .text._Z10matrix_addPfS_S_fi --------------------------
	.section	.text._Z10matrix_addPfS_S_fi,"ax",@progbits
	.align	128
        .global         _Z10matrix_addPfS_S_fi
        .type           _Z10matrix_addPfS_S_fi,@function
        .size           _Z10matrix_addPfS_S_fi,(.L_x_106 - _Z10matrix_addPfS_S_fi)
        .other          _Z10matrix_addPfS_S_fi,@"STO_CUDA_ENTRY STV_DEFAULT"
_Z10matrix_addPfS_S_fi:
.text._Z10matrix_addPfS_S_fi:
        /* <DEDUP_REMOVED lines=14> */
[----:B------:R-:W3:Y:S01]  /*00e0*/  LDCU UR14, c[0x0][0x398] ;  /* 0x00007300ff0e77ac */ /* 0x000ee20008000800 */
        /* <DEDUP_REMOVED lines=11> */
[----:B---3--:R-:W-:-:S07]  /*01a0*/  IMAD.U32 R13, RZ, RZ, UR5 ;  /* 0x00000005ff0d7e24 */ /* 0x008fce000f8e00ff */
.L_x_23:
[----:B------:R-:W-:Y:S02]  /*01b0*/  MOV R4, R16 ;  /* 0x0000001000047202 */ /* 0x000fe40000000f00 */
[----:B------:R-:W-:Y:S02]  /*01c0*/  MOV R6, R11 ;  /* 0x0000000b00067202 */ /* 0x000fe40000000f00 */
[----:B------:R-:W-:Y:S01]  /*01d0*/  MOV R7, R14 ;  /* 0x0000000e00077202 */ /* 0x000fe20000000f00 */
[----:B0-2---:R-:W2:Y:S04]  /*01e0*/  LDG.E R8, desc[UR12][R4.64+-0x20] ;  /* 0xffffe00c04087981 */ /* 0x005ea8000c1e1900 */
[----:B------:R-:W2:Y:S02]  /*01f0*/  LDG.E R9, desc[UR12][R6.64+-0x20] ;  /* 0xffffe00c06097981 */ /* 0x000ea4000c1e1900 */
[----:B--2---:R-:W-:Y:S01]  /*0200*/  FFMA R11, R9, UR14, R8 ;  /* 0x0000000e090b7c23 */ /* 0x004fe20008000008 */
[----:B------:R-:W-:Y:S01]  /*0210*/  IMAD.MOV.U32 R8, RZ, RZ, R10 ;  /* 0x000000ffff087224 */ /* 0x000fe200078e000a */
[----:B------:R-:W-:-:S05]  /*0220*/  MOV R9, R13 ;  /* 0x0000000d00097202 */ /* 0x000fca0000000f00 */
[----:B------:R0:W-:Y:S04]  /*0230*/  STG.E desc[UR12][R8.64+-0x20], R11 ;  /* 0xffffe00b08007986 */ /* 0x0001e8000c10190c */
[----:B------:R-:W2:Y:S04]  /*0240*/  LDG.E R10, desc[UR12][R4.64+-0x1c] ;  /* 0xffffe40c040a7981 */ /* 0x000ea8000c1e1900 */
[----:B------:R-:W2:Y:S02]  /*0250*/  LDG.E R13, desc[UR12][R6.64+-0x1c] ;  /* 0xffffe40c060d7981 */ /* 0x000ea4000c1e1900 */
[----:B--2---:R-:W-:-:S05]  /*0260*/  FFMA R13, R13, UR14, R10 ;  /* 0x0000000e0d0d7c23 */ /* 0x004fca000800000a */
[----:B------:R1:W-:Y:S04]  /*0270*/  STG.E desc[UR12][R8.64+-0x1c], R13 ;  /* 0xffffe40d08007986 */ /* 0x0003e8000c10190c */
[----:B------:R-:W2:Y:S04]  /*0280*/  LDG.E R10, desc[UR12][R4.64+-0x18] ;  /* 0xffffe80c040a7981 */ /* 0x000ea8000c1e1900 */
[----:B------:R-:W2:Y:S02]  /*0290*/  LDG.E R15, desc[UR12][R6.64+-0x18] ;  /* 0xffffe80c060f7981 */ /* 0x000ea4000c1e1900 */
[----:B--2---:R-:W-:-:S05]  /*02a0*/  FFMA R15, R15, UR14, R10 ;  /* 0x0000000e0f0f7c23 */ /* 0x004fca000800000a */
[----:B------:R2:W-:Y:S04]  /*02b0*/  STG.E desc[UR12][R8.64+-0x18], R15 ;  /* 0xffffe80f08007986 */ /* 0x0005e8000c10190c */
[----:B------:R-:W3:Y:S04]  /*02c0*/  LDG.E R10, desc[UR12][R4.64+-0x14] ;  /* 0xffffec0c040a7981 */ /* 0x000ee8000c1e1900 */
[----:B------:R-:W3:Y:S02]  /*02d0*/  LDG.E R17, desc[UR12][R6.64+-0x14] ;  /* 0xffffec0c06117981 */ /* 0x000ee4000c1e1900 */
[----:B---3--:R-:W-:-:S05]  /*02e0*/  FFMA R17, R17, UR14, R10 ;  /* 0x0000000e11117c23 */ /* 0x008fca000800000a */
[----:B------:R3:W-:Y:S04]  /*02f0*/  STG.E desc[UR12][R8.64+-0x14], R17 ;  /* 0xffffec1108007986 */ /* 0x0007e8000c10190c */
[----:B------:R-:W4:Y:S04]  /*0300*/  LDG.E R10, desc[UR12][R4.64+-0x10] ;  /* 0xfffff00c040a7981 */ /* 0x000f28000c1e1900 */
[----:B0-----:R-:W4:Y:S02]  /*0310*/  LDG.E R11, desc[UR12][R6.64+-0x10] ;  /* 0xfffff00c060b7981 */ /* 0x001f24000c1e1900 */
[----:B----4-:R-:W-:-:S05]  /*0320*/  FFMA R11, R11, UR14, R10 ;  /* 0x0000000e0b0b7c23 */ /* 0x010fca000800000a */
[----:B------:R0:W-:Y:S04]  /*0330*/  STG.E desc[UR12][R8.64+-0x10], R11 ;  /* 0xfffff00b08007986 */ /* 0x0001e8000c10190c */
[----:B------:R-:W4:Y:S04]  /*0340*/  LDG.E R10, desc[UR12][R4.64+-0xc] ;  /* 0xfffff40c040a7981 */ /* 0x000f28000c1e1900 */
[----:B-1----:R-:W4:Y:S02]  /*0350*/  LDG.E R13, desc[UR12][R6.64+-0xc] ;  /* 0xfffff40c060d7981 */ /* 0x002f24000c1e1900 */
[----:B----4-:R-:W-:-:S05]  /*0360*/  FFMA R13, R13, UR14, R10 ;  /* 0x0000000e0d0d7c23 */ /* 0x010fca000800000a */
[----:B------:R1:W-:Y:S04]  /*0370*/  STG.E desc[UR12][R8.64+-0xc], R13 ;  /* 0xfffff40d08007986 */ /* 0x0003e8000c10190c */
[----:B------:R-:W4:Y:S04]  /*0380*/  LDG.E R10, desc[UR12][R4.64+-0x8] ;  /* 0xfffff80c040a7981 */ /* 0x000f28000c1e1900 */
[----:B--2---:R-:W4:Y:S02]  /*0390*/  LDG.E R15, desc[UR12][R6.64+-0x8] ;  /* 0xfffff80c060f7981 */ /* 0x004f24000c1e1900 */
[----:B----4-:R-:W-:-:S05]  /*03a0*/  FFMA R15, R15, UR14, R10 ;  /* 0x0000000e0f0f7c23 */ /* 0x010fca000800000a */
[----:B------:R2:W-:Y:S04]  /*03b0*/  STG.E desc[UR12][R8.64+-0x8], R15 ;  /* 0xfffff80f08007986 */ /* 0x0005e8000c10190c */
[----:B------:R-:W4:Y:S04]  /*03c0*/  LDG.E R10, desc[UR12][R4.64+-0x4] ;  /* 0xfffffc0c040a7981 */ /* 0x000f28000c1e1900 */
[----:B---3--:R-:W4:Y:S02]  /*03d0*/  LDG.E R17, desc[UR12][R6.64+-0x4] ;  /* 0xfffffc0c06117981 */ /* 0x008f24000c1e1900 */
[----:B----4-:R-:W-:-:S05]  /*03e0*/  FFMA R17, R17, UR14, R10 ;  /* 0x0000000e11117c23 */ /* 0x010fca000800000a */
        /* <DEDUP_REMOVED lines=26> */
[----:B--2---:R-:W4:Y:S01]  /*0590*/  LDG.E R15, desc[UR12][R6.64+0x18] ;  /* 0x0000180c060f7981 */ /* 0x004f22000c1e1900 */
[----:B------:R-:W-:Y:S01]  /*05a0*/  IADD3 R3, PT, PT, R3, 0x10, RZ ;  /* 0x0000001003037810 */ /* 0x000fe20007ffe0ff */
[----:B----4-:R-:W-:-:S05]  /*05b0*/  FFMA R15, R15, UR14, R10 ;  /* 0x0000000e0f0f7c23 */ /* 0x010fca000800000a */
        /* <DEDUP_REMOVED lines=8> */
[----:B-----5:R-:W-:Y:S01]  /*0640*/  FFMA R17, R17, UR14, R10 ;  /* 0x0000000e11117c23 */ /* 0x020fe2000800000a */
[----:B------:R-:W-:-:S04]  /*0650*/  IADD3 R10, P4, PT, R8, 0x40, RZ ;  /* 0x00000040080a7810 */ /* 0x000fc80007f9e0ff */
[----:B------:R2:W-:Y:S01]  /*0660*/  STG.E desc[UR12][R8.64+0x1c], R17 ;  /* 0x00001c1108007986 */ /* 0x0005e2000c10190c */
[----:B-1----:R-:W-:Y:S01]  /*0670*/  IADD3.X R13, PT, PT, RZ, R9, RZ, P4, !PT ;  /* 0x00000009ff0d7210 */ /* 0x002fe200027fe4ff */
[----:B------:R-:W-:Y:S07]  /*0680*/  @P1 BRA `(.L_x_23) ;  /* 0xfffffff800c81947 */ /* 0x000fee000383ffff */
.L_x_22:
[----:B0-----:R-:W-:Y:S05]  /*0690*/  @!P0 EXIT ;  /* 0x000000000000894d */ /* 0x001fea0003800000 */
[----:B------:R-:W-:Y:S02]  /*06a0*/  ISETP.GE.U32.AND P0, PT, R12, 0x8, PT ;  /* 0x000000080c00780c */ /* 0x000fe40003f06070 */
[----:B------:R-:W-:-:S04]  /*06b0*/  LOP3.LUT R14, R2, 0x7, RZ, 0xc0, !PT ;  /* 0x00000007020e7812 */ /* 0x000fc800078ec0ff */
[----:B------:R-:W-:-:S07]  /*06c0*/  ISETP.NE.AND P1, PT, R14, RZ, PT ;  /* 0x000000ff0e00720c */ /* 0x000fce0003f25270 */
[----:B------:R-:W-:Y:S06]  /*06d0*/  @!P0 BRA `(.L_x_24) ;  /* 0x0000000000a08947 */ /* 0x000fec0003800000 */
[----:B------:R-:W0:Y:S01]  /*06e0*/  LDC.64 R4, c[0x0][0x380] ;  /* 0x0000e000ff047b82 */ /* 0x000e220000000a00 */
[----:B------:R-:W1:Y:S07]  /*06f0*/  LDCU UR4, c[0x0][0x398] ;  /* 0x00007300ff0477ac */ /* 0x000e6e0008000800 */
[----:B------:R-:W3:Y:S08]  /*0700*/  LDC.64 R6, c[0x0][0x388] ;  /* 0x0000e200ff067b82 */ /* 0x000ef00000000a00 */
[----:B--2---:R-:W2:Y:S01]  /*0710*/  LDC.64 R8, c[0x0][0x390] ;  /* 0x0000e400ff087b82 */ /* 0x004ea20000000a00 */
[----:B0-----:R-:W-:-:S05]  /*0720*/  IMAD.WIDE.U32 R4, R0, 0x4, R4 ;  /* 0x0000000400047825 */ /* 0x001fca00078e0004 */
[----:B------:R-:W1:Y:S01]  /*0730*/  LDG.E R3, desc[UR12][R4.64] ;  /* 0x0000000c04037981 */ /* 0x000e62000c1e1900 */
[----:B---3--:R-:W-:-:S05]  /*0740*/  IMAD.WIDE.U32 R6, R0, 0x4, R6 ;  /* 0x0000000400067825 */ /* 0x008fca00078e0006 */
[----:B------:R-:W1:Y:S01]  /*0750*/  LDG.E R10, desc[UR12][R6.64] ;  /* 0x0000000c060a7981 */ /* 0x000e62000c1e1900 */
[----:B--2---:R-:W-:-:S04]  /*0760*/  IMAD.WIDE.U32 R8, R0, 0x4, R8 ;  /* 0x0000000400087825 */ /* 0x004fc800078e0008 */
[----:B-1----:R-:W-:-:S05]  /*0770*/  FFMA R3, R10, UR4, R3 ;  /* 0x000000040a037c23 */ /* 0x002fca0008000003 */
        /* <DEDUP_REMOVED lines=13> */
[----:B0-----:R-:W4:Y:S04]  /*0850*/  LDG.E R3, desc[UR12][R4.64+0x10] ;  /* 0x0000100c04037981 */ /* 0x001f28000c1e1900 */
[----:B------:R-:W4:Y:S02]  /*0860*/  LDG.E R10, desc[UR12][R6.64+0x10] ;  /* 0x0000100c060a7981 */ /* 0x000f24000c1e1900 */
        /* <DEDUP_REMOVED lines=10> */
[----:B------:R-:W2:Y:S04]  /*0910*/  LDG.E R10, desc[UR12][R4.64+0x1c] ;  /* 0x00001c0c040a7981 */ /* 0x000ea8000c1e1900 */
[----:B---3--:R-:W2:Y:S01]  /*0920*/  LDG.E R15, desc[UR12][R6.64+0x1c] ;  /* 0x00001c0c060f7981 */ /* 0x008ea2000c1e1900 */
[----:B------:R-:W-:Y:S01]  /*0930*/  IADD3 R0, PT, PT, R0, 0x8, RZ ;  /* 0x0000000800007810 */ /* 0x000fe20007ffe0ff */
[----:B--2---:R-:W-:-:S05]  /*0940*/  FFMA R15, R15, UR4, R10 ;  /* 0x000000040f0f7c23 */ /* 0x004fca000800000a */
[----:B------:R0:W-:Y:S02]  /*0950*/  STG.E desc[UR12][R8.64+0x1c], R15 ;  /* 0x00001c0f08007986 */ /* 0x0001e4000c10190c */
.L_x_24:
[----:B------:R-:W-:Y:S05]  /*0960*/  @!P1 EXIT ;  /* 0x000000000000994d */ /* 0x000fea0003800000 */
[----:B------:R-:W-:Y:S02]  /*0970*/  ISETP.GE.U32.AND P0, PT, R14, 0x4, PT ;  /* 0x000000040e00780c */ /* 0x000fe40003f06070 */
[----:B------:R-:W-:-:S04]  /*0980*/  LOP3.LUT R2, R2, 0x3, RZ, 0xc0, !PT ;  /* 0x0000000302027812 */ /* 0x000fc800078ec0ff */
[----:B------:R-:W-:-:S07]  /*0990*/  ISETP.NE.AND P1, PT, R2, RZ, PT ;  /* 0x000000ff0200720c */ /* 0x000fce0003f25270 */
[----:B------:R-:W-:Y:S06]  /*09a0*/  @!P0 BRA `(.L_x_25) ;  /* 0x0000000000608947 */ /* 0x000fec0003800000 */
[----:B------:R-:W1:Y:S01]  /*09b0*/  LDC.64 R4, c[0x0][0x380] ;  /* 0x0000e000ff047b82 */ /* 0x000e620000000a00 */
[----:B------:R-:W3:Y:S07]  /*09c0*/  LDCU UR4, c[0x0][0x398] ;  /* 0x00007300ff0477ac */ /* 0x000eee0008000800 */
[----:B------:R-:W4:Y:S08]  /*09d0*/  LDC.64 R6, c[0x0][0x388] ;  /* 0x0000e200ff067b82 */ /* 0x000f300000000a00 */
[----:B0-2---:R-:W0:Y:S01]  /*09e0*/  LDC.64 R8, c[0x0][0x390] ;  /* 0x0000e400ff087b82 */ /* 0x005e220000000a00 */
[----:B-1----:R-:W-:-:S05]  /*09f0*/  IMAD.WIDE.U32 R4, R0, 0x4, R4 ;  /* 0x0000000400047825 */ /* 0x002fca00078e0004 */
[----:B------:R-:W3:Y:S01]  /*0a00*/  LDG.E R3, desc[UR12][R4.64] ;  /* 0x0000000c04037981 */ /* 0x000ee2000c1e1900 */
[----:B----4-:R-:W-:-:S05]  /*0a10*/  IMAD.WIDE.U32 R6, R0, 0x4, R6 ;  /* 0x0000000400067825 */ /* 0x010fca00078e0006 */
[----:B------:R-:W3:Y:S01]  /*0a20*/  LDG.E R10, desc[UR12][R6.64] ;  /* 0x0000000c060a7981 */ /* 0x000ee2000c1e1900 */
[----:B0-----:R-:W-:-:S04]  /*0a30*/  IMAD.WIDE.U32 R8, R0, 0x4, R8 ;  /* 0x0000000400087825 */ /* 0x001fc800078e0008 */
[----:B---3--:R-:W-:-:S05]  /*0a40*/  FFMA R3, R10, UR4, R3 ;  /* 0x000000040a037c23 */ /* 0x008fca0008000003 */
        /* <DEDUP_REMOVED lines=9> */
[----:B------:R-:W2:Y:S04]  /*0ae0*/  LDG.E R10, desc[UR12][R4.64+0xc] ;  /* 0x00000c0c040a7981 */ /* 0x000ea8000c1e1900 */
[----:B------:R-:W2:Y:S01]  /*0af0*/  LDG.E R15, desc[UR12][R6.64+0xc] ;  /* 0x00000c0c060f7981 */ /* 0x000ea2000c1e1900 */
[----:B------:R-:W-:Y:S01]  /*0b00*/  IADD3 R0, PT, PT, R0, 0x4, RZ ;  /* 0x0000000400007810 */ /* 0x000fe20007ffe0ff */
[----:B--2---:R-:W-:-:S05]  /*0b10*/  FFMA R15, R15, UR4, R10 ;  /* 0x000000040f0f7c23 */ /* 0x004fca000800000a */
[----:B------:R1:W-:Y:S02]  /*0b20*/  STG.E desc[UR12][R8.64+0xc], R15 ;  /* 0x00000c0f08007986 */ /* 0x0003e4000c10190c */
.L_x_25:
[----:B------:R-:W-:Y:S05]  /*0b30*/  @!P1 EXIT ;  /* 0x000000000000994d */ /* 0x000fea0003800000 */
[----:B------:R-:W3:Y:S01]  /*0b40*/  LDC.64 R4, c[0x0][0x390] ;  /* 0x0000e400ff047b82 */ /* 0x000ee20000000a00 */
[----:B------:R-:W4:Y:S07]  /*0b50*/  LDCU UR4, c[0x0][0x398] ;  /* 0x00007300ff0477ac */ /* 0x000f2e0008000800 */
[----:B------:R-:W5:Y:S08]  /*0b60*/  LDC.64 R6, c[0x0][0x388] ;  /* 0x0000e200ff067b82 */ /* 0x000f700000000a00 */
[----:B012---:R-:W0:Y:S01]  /*0b70*/  LDC.64 R8, c[0x0][0x380] ;  /* 0x0000e000ff087b82 */ /* 0x007e220000000a00 */
[----:B---3--:R-:W-:-:S04]  /*0b80*/  IMAD.WIDE.U32 R4, R0, 0x4, R4 ;  /* 0x0000000400047825 */ /* 0x008fc800078e0004 */
[----:B------:R-:W-:Y:S01]  /*0b90*/  IMAD.MOV.U32 R10, RZ, RZ, R4 ;  /* 0x000000ffff0a7224 */ /* 0x000fe200078e0004 */
[----:B------:R-:W-:Y:S01]  /*0ba0*/  MOV R13, R5 ;  /* 0x00000005000d7202 */ /* 0x000fe20000000f00 */
[----:B-----5:R-:W-:-:S05]  /*0bb0*/  IMAD.WIDE.U32 R6, R0, 0x4, R6 ;  /* 0x0000000400067825 */ /* 0x020fca00078e0006 */
[----:B------:R-:W-:Y:S01]  /*0bc0*/  MOV R11, R7 ;  /* 0x00000007000b7202 */ /* 0x000fe20000000f00 */
[----:B0-----:R-:W-:Y:S01]  /*0bd0*/  IMAD.WIDE.U32 R8, R0, 0x4, R8 ;  /* 0x0000000400087825 */ /* 0x001fe200078e0008 */
[----:B----4-:R-:W-:-:S07]  /*0be0*/  IADD3 R0, PT, PT, -R2, RZ, RZ ;  /* 0x000000ff02007210 */ /* 0x010fce0007ffe1ff */
.L_x_26:
        /* <DEDUP_REMOVED lines=13> */
[----:B--2---:R-:W-:Y:S01]  /*0cc0*/  FFMA R7, R5, UR4, R2 ;  /* 0x0000000405077c23 */ /* 0x004fe20008000002 */
[----:B------:R-:W-:Y:S02]  /*0cd0*/  MOV R2, R10 ;  /* 0x0000000a00027202 */ /* 0x000fe40000000f00 */
[----:B------:R-:W-:-:S03]  /*0ce0*/  IADD3 R10, P1, PT, R10, 0x4, RZ ;  /* 0x000000040a0a7810 */ /* 0x000fc60007f3e0ff */
[----:B------:R0:W-:Y:S01]  /*0cf0*/  STG.E desc[UR12][R2.64], R7 ;  /* 0x0000000702007986 */ /* 0x0001e2000c10190c */
[----:B------:R-:W-:Y:S01]  /*0d00*/  IADD3.X R13, PT, PT, RZ, R13, RZ, P1, !PT ;  /* 0x0000000dff0d7210 */ /* 0x000fe20000ffe4ff */
[----:B------:R-:W-:Y:S08]  /*0d10*/  @P0 BRA `(.L_x_26) ;  /* 0xfffffffc00b40947 */ /* 0x000ff0000383ffff */
[----:B------:R-:W-:Y:S05]  /*0d20*/  EXIT ;  /* 0x000000000000794d */ /* 0x000fea0003800000 */
.L_x_27:
        /* <DEDUP_REMOVED lines=13> */
.L_x_106:


//--------------------- .text._Z18activation_softmaxPfS_S_i --------------------------
	.section	.text._Z18activation_softmaxPfS_S_i,"ax",@progbits
	.align	128
        .global         _Z18activation_softmaxPfS_S_i
        .type           _Z18activation_softmaxPfS_S_i,@function
        .size           _Z18activation_softmaxPfS_S_i,(.L_x_101 - _Z18activation_softmaxPfS_S_i)
        .other          _Z18activation_softmaxPfS_S_i,@"STO_CUDA_ENTRY STV_DEFAULT"
_Z18activation_softmaxPfS_S_i:
.text._Z18activation_softmaxPfS_S_i:
[----:B------:R-:W0:Y:S01]  /*0000*/  LDC R1, c[0x0][0x37c] ;  /* 0x0000df00ff017b82 */ /* 0x000e220000000800 */
[----:B------:R-:W1:Y:S01]  /*0010*/  LDCU UR4, c[0x0][0x398] ;  /* 0x00007300ff0477ac */ /* 0x000e620008000800 */
[----:B------:R-:W-:-:S06]  /*0020*/  MOV R0, 0x0 ;  /* 0x0000000000007802 */ /* 0x000fcc0000000f00 */
[----:B------:R2:W3:Y:S01]  /*0030*/  LDC.64 R2, c[0x4][R0] ;  /* 0x0100000000027b82 */ /* 0x0004e20000000a00 */
[----:B-1----:R-:W-:-:S06]  /*0040*/  UIMAD.WIDE UR4, UR4, 0x4, URZ ;  /* 0x00000004040478a5 */ /* 0x002fcc000f8e02ff */
[----:B------:R-:W-:Y:S02]  /*0050*/  IMAD.U32 R7, RZ, RZ, UR5 ;  /* 0x00000005ff077e24 */ /* 0x000fe4000f8e00ff */
[----:B------:R-:W-:Y:S02]  /*0060*/  IMAD.U32 R5, RZ, RZ, UR5 ;  /* 0x00000005ff057e24 */ /* 0x000fe4000f8e00ff */
[----:B------:R-:W-:Y:S02]  /*0070*/  IMAD.U32 R4, RZ, RZ, UR4 ;  /* 0x00000004ff047e24 */ /* 0x000fe4000f8e00ff */
[----:B------:R-:W-:Y:S02]  /*0080*/  IMAD.U32 R6, RZ, RZ, UR4 ;  /* 0x00000004ff067e24 */ /* 0x000fe4000f8e00ff */
[----:B--2---:R-:W-:-:S07]  /*0090*/  IMAD.MOV.U32 R5, RZ, RZ, R7 ;  /* 0x000000ffff057224 */ /* 0x004fce00078e0007 */
[----:B------:R-:W-:-:S07]  /*00a0*/  LEPC R20, `(.L_x_28) ;  /* 0x000000001014794e */ /* 0x000fce0000000000 */
[----:B0--3--:R-:W-:Y:S05]  /*00b0*/  CALL.ABS.NOINC R2 ;  /* 0x0000000002007343 */ /* 0x009fea0003c00000 */
.L_x_28:
[----:B------:R-:W0:Y:S02]  /*00c0*/  LDC R0, c[0x0][0x398] ;  /* 0x0000e600ff007b82 */ /* 0x000e240000000800 */
[----:B0-----:R-:W-:-:S13]  /*00d0*/  ISETP.GE.AND P0, PT, R0, 0x1, PT ;  /* 0x000000010000780c */ /* 0x001fda0003f06270 */
[----:B------:R-:W-:Y:S05]  /*00e0*/  @!P0 EXIT ;  /* 0x000000000000894d */ /* 0x000fea0003800000 */
[----:B------:R-:W0:Y:S01]  /*00f0*/  LDC.64 R2, c[0x0][0x358] ;  /* 0x0000d600ff027b82 */ /* 0x000e220000000a00 */
[----:B------:R-:W-:Y:S02]  /*0100*/  ISETP.NE.AND P0, PT, R0, 0x1, PT ;  /* 0x000000010000780c */ /* 0x000fe40003f05270 */
[----:B------:R-:W-:-:S05]  /*0110*/  CS2R R14, SRZ ;  /* 0x00000000000e7805 */ /* 0x000fca000001ff00 */
[----:B------:R-:W1:Y:S06]  /*0120*/  LDC.64 R10, c[0x0][0x380] ;  /* 0x0000e000ff0a7b82 */ /* 0x000e6c0000000a00 */
[----:B------:R-:W-:Y:S05]  /*0130*/  @!P0 BRA `(.L_x_29) ;  /* 0x0000000400ac8947 */ /* 0x000fea0003800000 */
[----:B------:R-:W-:Y:S02]  /*0140*/  HFMA2 R6, -RZ, RZ, 0, 2.384185791015625e-06 ;  /* 0x00000028ff067431 */ /* 0x000fe400000001ff */
[----:B------:R-:W-:Y:S01]  /*0150*/  IMAD.MOV.U32 R7, RZ, RZ, 0x0 ;  /* 0x00000000ff077424 */ /* 0x000fe200078e00ff */
[----:B------:R-:W-:Y:S01]  /*0160*/  LOP3.LUT R13, R0, 0x7ffffffe, RZ, 0xc0, !PT ;  /* 0x7ffffffe000d7812 */ /* 0x000fe200078ec0ff */
[----:B------:R-:W-:Y:S01]  /*0170*/  BSSY.RECONVERGENT B0, `(.L_x_30) ;  /* 0x0000065000007945 */ /* 0x000fe20003800200 */
[----:B------:R-:W-:Y:S02]  /*0180*/  IMAD.MOV.U32 R12, RZ, RZ, RZ ;  /* 0x000000ffff0c7224 */ /* 0x000fe400078e00ff */
[----:B------:R-:W-:Y:S01]  /*0190*/  IADD3 R13, PT, PT, -R13, RZ, RZ ;  /* 0x000000ff0d0d7210 */ /* 0x000fe20007ffe1ff */
[----:B-1----:R-:W-:-:S04]  /*01a0*/  IMAD.WIDE.U32 R6, R10, 0x1, R6 ;  /* 0x000000010a067825 */ /* 0x002fc800078e0006 */
[----:B------:R-:W-:Y:S02]  /*01b0*/  IMAD.IADD R19, R7, 0x1, R11 ;  /* 0x0000000107137824 */ /* 0x000fe400078e020b */
[----:B------:R-:W-:-:S07]  /*01c0*/  IMAD.MOV.U32 R14, RZ, RZ, R6 ;  /* 0x000000ffff0e7224 */ /* 0x000fce00078e0006 */
.L_x_31:
[----:B------:R-:W1:Y:S01]  /*01d0*/  LDC.64 R8, c[0x0][0x388] ;  /* 0x0000e200ff087b82 */ /* 0x000e620000000a00 */
[C---:B0-----:R-:W-:Y:S01]  /*01e0*/  R2UR UR4, R2.reuse ;  /* 0x00000000020472ca */ /* 0x041fe200000e0000 */
[----:B----4-:R-:W-:Y:S01]  /*01f0*/  IMAD.MOV.U32 R6, RZ, RZ, R14 ;  /* 0x000000ffff067224 */ /* 0x010fe200078e000e */
[C---:B------:R-:W-:Y:S01]  /*0200*/  R2UR UR5, R3.reuse ;  /* 0x00000000030572ca */ /* 0x040fe200000e0000 */
[----:B------:R-:W-:Y:S01]  /*0210*/  IMAD.MOV.U32 R7, RZ, RZ, R19 ;  /* 0x000000ffff077224 */ /* 0x000fe200078e0013 */
[----:B------:R-:W-:Y:S02]  /*0220*/  R2UR UR6, R2 ;  /* 0x00000000020672ca */ /* 0x000fe400000e0000 */
[----:B------:R-:W-:-:S09]  /*0230*/  R2UR UR7, R3 ;  /* 0x00000000030772ca */ /* 0x000fd200000e0000 */
[----:B------:R-:W2:Y:S04]  /*0240*/  LDG.E R14, desc[UR4][R6.64+-0x28] ;  /* 0xffffd804060e7981 */ /* 0x000ea8000c1e1900 */
[----:B-1----:R-:W2:Y:S01]  /*0250*/  LDG.E R15, desc[UR6][R8.64] ;  /* 0x00000006080f7981 */ /* 0x002ea2000c1e1900 */
[----:B------:R-:W-:Y:S02]  /*0260*/  R2UR UR8, R2 ;  /* 0x00000000020872ca */ /* 0x000fe400000e0000 */
[----:B------:R-:W-:Y:S01]  /*0270*/  R2UR UR9, R3 ;  /* 0x00000000030972ca */ /* 0x000fe200000e0000 */
[----:B--2---:R-:W-:Y:S02]  /*0280*/  FADD R15, R14, R15 ;  /* 0x0000000f0e0f7221 */ /* 0x004fe40000000000 */
[----:B------:R-:W2:Y:S04]  /*0290*/  LDG.E R14, desc[UR6][R6.64+-0x24] ;  /* 0xffffdc06060e7981 */ /* 0x000ea8000c1e1900 */
[----:B------:R0:W-:Y:S06]  /*02a0*/  STG.E desc[UR4][R6.64+-0x28], R15 ;  /* 0xffffd80f06007986 */ /* 0x0001ec000c101904 */
[----:B------:R-:W2:Y:S02]  /*02b0*/  LDG.E R17, desc[UR8][R8.64+0x4] ;  /* 0x0000040808117981 */ /* 0x000ea4000c1e1900 */
[----:B--2---:R-:W-:-:S02]  /*02c0*/  FADD R17, R14, R17 ;  /* 0x000000110e117221 */ /* 0x004fc40000000000 */
[----:B------:R-:W2:Y:S04]  /*02d0*/  LDG.E R14, desc[UR6][R6.64+-0x20] ;  /* 0xffffe006060e7981 */ /* 0x000ea8000c1e1900 */
[----:B------:R1:W-:Y:S04]  /*02e0*/  STG.E desc[UR4][R6.64+-0x24], R17 ;  /* 0xffffdc1106007986 */ /* 0x0003e8000c101904 */
[----:B------:R-:W2:Y:S02]  /*02f0*/  LDG.E R19, desc[UR8][R8.64+0x8] ;  /* 0x0000080808137981 */ /* 0x000ea4000c1e1900 */
[----:B--2---:R-:W-:-:S02]  /*0300*/  FADD R19, R14, R19 ;  /* 0x000000130e137221 */ /* 0x004fc40000000000 */
[----:B------:R-:W2:Y:S04]  /*0310*/  LDG.E R14, desc[UR6][R6.64+-0x1c] ;  /* 0xffffe406060e7981 */ /* 0x000ea8000c1e1900 */
[----:B------:R3:W-:Y:S04]  /*0320*/  STG.E desc[UR4][R6.64+-0x20], R19 ;  /* 0xffffe01306007986 */ /* 0x0007e8000c101904 */
[----:B0-----:R-:W2:Y:S02]  /*0330*/  LDG.E R15, desc[UR8][R8.64+0xc] ;  /* 0x00000c08080f7981 */ /* 0x001ea4000c1e1900 */
[----:B--2---:R-:W-:-:S02]  /*0340*/  FADD R15, R14, R15 ;  /* 0x0000000f0e0f7221 */ /* 0x004fc40000000000 */
[----:B------:R-:W2:Y:S04]  /*0350*/  LDG.E R14, desc[UR6][R6.64+-0x18] ;  /* 0xffffe806060e7981 */ /* 0x000ea8000c1e1900 */
[----:B------:R0:W-:Y:S04]  /*0360*/  STG.E desc[UR4][R6.64+-0x1c], R15 ;  /* 0xffffe40f06007986 */ /* 0x0001e8000c101904 */
[----:B-1----:R-:W2:Y:S02]  /*0370*/  LDG.E R17, desc[UR8][R8.64+0x10] ;  /* 0x0000100808117981 */ /* 0x002ea4000c1e1900 */
[----:B--2---:R-:W-:-:S02]  /*0380*/  FADD R17, R14, R17 ;  /* 0x000000110e117221 */ /* 0x004fc40000000000 */
[----:B------:R-:W2:Y:S04]  /*0390*/  LDG.E R14, desc[UR6][R6.64+-0x14] ;  /* 0xffffec06060e7981 */ /* 0x000ea8000c1e1900 */
[----:B------:R1:W-:Y:S04]  /*03a0*/  STG.E desc[UR4][R6.64+-0x18], R17 ;  /* 0xffffe81106007986 */ /* 0x0003e8000c101904 */
[----:B---3--:R-:W2:Y:S02]  /*03b0*/  LDG.E R19, desc[UR8][R8.64+0x14] ;  /* 0x0000140808137981 */ /* 0x008ea4000c1e1900 */
        /* <DEDUP_REMOVED lines=51> */
[----:B0-----:R-:W2:Y:S01]  /*06f0*/  LDG.E R15, desc[UR8][R8.64+0x20] ;  /* 0x00002008080f7981 */ /* 0x001ea2000c1e1900 */
[----:B------:R-:W-:Y:S02]  /*0700*/  VIADD R13, R13, 0x2 ;  /* 0x000000020d0d7836 */ /* 0x000fe40000000000 */
[----:B--2---:R-:W-:-:S02]  /*0710*/  FADD R15, R14, R15 ;  /* 0x0000000f0e0f7221 */ /* 0x004fc40000000000 */
[----:B------:R-:W2:Y:S04]  /*0720*/  LDG.E R14, desc[UR6][R6.64+0x24] ;  /* 0x00002406060e7981 */ /* 0x000ea8000c1e1900 */
[----:B------:R4:W-:Y:S04]  /*0730*/  STG.E desc[UR4][R6.64+0x20], R15 ;  /* 0x0000200f06007986 */ /* 0x0009e8000c101904 */
[----:B-1----:R-:W2:Y:S01]  /*0740*/  LDG.E R17, desc[UR8][R8.64+0x24] ;  /* 0x0000240808117981 */ /* 0x002ea2000c1e1900 */
[----:B------:R-:W-:Y:S02]  /*0750*/  ISETP.NE.AND P0, PT, R13, RZ, PT ;  /* 0x000000ff0d00720c */ /* 0x000fe40003f05270 */
[----:B------:R-:W-:Y:S01]  /*0760*/  IADD3 R12, PT, PT, R12, 0x14, RZ ;  /* 0x000000140c0c7810 */ /* 0x000fe20007ffe0ff */
[----:B--2---:R-:W-:Y:S01]  /*0770*/  FADD R17, R14, R17 ;  /* 0x000000110e117221 */ /* 0x004fe20000000000 */
[----:B------:R-:W-:-:S04]  /*0780*/  IADD3 R14, P1, PT, R6, 0x50, RZ ;  /* 0x00000050060e7810 */ /* 0x000fc80007f3e0ff */
[----:B------:R4:W-:Y:S01]  /*0790*/  STG.E desc[UR4][R6.64+0x24], R17 ;  /* 0x0000241106007986 */ /* 0x0009e2000c101904 */
[----:B---3--:R-:W-:-:S04]  /*07a0*/  IMAD.X R19, RZ, RZ, R7, P1 ;  /* 0x000000ffff137224 */ /* 0x008fc800008e0607 */
[----:B------:R-:W-:Y:S05]  /*07b0*/  @P0 BRA `(.L_x_31) ;  /* 0xfffffff800840947 */ /* 0x000fea000383ffff */
[----:B------:R-:W-:Y:S05]  /*07c0*/  BSYNC.RECONVERGENT B0 ;  /* 0x0000000000007941 */ /* 0x000fea0003800200 */
.L_x_30:
[----:B------:R-:W-:Y:S02]  /*07d0*/  IMAD.MOV.U32 R14, RZ, RZ, R12 ;  /* 0x000000ffff0e7224 */ /* 0x000fe400078e000c */
[----:B----4-:R-:W-:-:S07]  /*07e0*/  IMAD.MOV.U32 R15, RZ, RZ, RZ ;  /* 0x000000ffff0f7224 */ /* 0x010fce00078e00ff */
.L_x_29:
[C---:B------:R-:W-:Y:S01]  /*07f0*/  LOP3.LUT P0, R6, R0.reuse, 0x1, RZ, 0xc0, !PT ;  /* 0x0000000100067812 */ /* 0x040fe2000780c0ff */
[----:B------:R-:W-:-:S05]  /*0800*/  IMAD R7, R0, 0xa, RZ ;  /* 0x0000000a00077824 */ /* 0x000fca00078e02ff */
[C---:B------:R-:W-:Y:S02]  /*0810*/  ISETP.GE.AND P1, PT, R7.reuse, 0x4, PT ;  /* 0x000000040700780c */ /* 0x040fe40003f26270 */
[----:B------:R-:W-:-:S05]  /*0820*/  VIMNMX R16, PT, PT, R7, 0x1, !PT ;  /* 0x0000000107107848 */ /* 0x000fca0007fe0100 */
[----:B------:R-:W-:Y:S06]  /*0830*/  @!P0 BRA `(.L_x_32) ;  /* 0x0000000000c48947 */ /* 0x000fec0003800000 */
[----:B------:R-:W2:Y:S01]  /*0840*/  LDC.64 R12, c[0x0][0x388] ;  /* 0x0000e200ff0c7b82 */ /* 0x000ea20000000a00 */
[C---:B0-----:R-:W-:Y:S02]  /*0850*/  R2UR UR6, R2.reuse ;  /* 0x00000000020672ca */ /* 0x041fe400000e0000 */
[C---:B------:R-:W-:Y:S02]  /*0860*/  R2UR UR7, R3.reuse ;  /* 0x00000000030772ca */ /* 0x040fe400000e0000 */
[----:B------:R-:W-:Y:S02]  /*0870*/  R2UR UR4, R2 ;  /* 0x00000000020472ca */ /* 0x000fe400000e0000 */
[----:B------:R-:W-:Y:S02]  /*0880*/  R2UR UR5, R3 ;  /* 0x00000000030572ca */ /* 0x000fe400000e0000 */
[----:B-1----:R-:W-:-:S04]  /*0890*/  LEA R8, P0, R14, R10, 0x2 ;  /* 0x0000000a0e087211 */ /* 0x002fc800078010ff */
[----:B------:R-:W-:-:S07]  /*08a0*/  LEA.HI.X R9, R14, R11, R15, 0x2, P0 ;  /* 0x0000000b0e097211 */ /* 0x000fce00000f140f */
[----:B------:R-:W3:Y:S04]  /*08b0*/  LDG.E R0, desc[UR4][R8.64] ;  /* 0x0000000408007981 */ /* 0x000ee8000c1e1900 */
[----:B--2---:R-:W3:Y:S01]  /*08c0*/  LDG.E R7, desc[UR6][R12.64] ;  /* 0x000000060c077981 */ /* 0x004ee2000c1e1900 */
[----:B------:R-:W-:Y:S02]  /*08d0*/  R2UR UR8, R2 ;  /* 0x00000000020872ca */ /* 0x000fe400000e0000 */
[----:B------:R-:W-:Y:S01]  /*08e0*/  R2UR UR9, R3 ;  /* 0x00000000030972ca */ /* 0x000fe200000e0000 */
[----:B---3--:R-:W-:Y:S02]  /*08f0*/  FADD R7, R0, R7 ;  /* 0x0000000700077221 */ /* 0x008fe40000000000 */
        /* <DEDUP_REMOVED lines=35> */
[----:B--2---:R-:W-:-:S05]  /*0b30*/  FADD R7, R0, R7 ;  /* 0x0000000700077221 */ /* 0x004fca0000000000 */
[----:B------:R4:W-:Y:S02]  /*0b40*/  STG.E desc[UR4][R8.64+0x24], R7 ;  /* 0x0000240708007986 */ /* 0x0009e4000c101904 */
.L_x_32:
[----:B----4-:R-:W-:Y:S01]  /*0b50*/  IMAD.MOV.U32 R7, RZ, RZ, RZ ;  /* 0x000000ffff077224 */ /* 0x010fe200078e00ff */
[----:B------:R-:W-:Y:S01]  /*0b60*/  LOP3.LUT R8, R16, 0x3, RZ, 0xc0, !PT ;  /* 0x0000000310087812 */ /* 0x000fe200078ec0ff */
[----:B------:R-:W-:Y:S06]  /*0b70*/  @!P1 BRA `(.L_x_33) ;  /* 0x0000000800249947 */ /* 0x000fec0003800000 */
[----:B-1----:R-:W-:Y:S01]  /*0b80*/  IADD3 R0, P0, PT, R10, 0x8, RZ ;  /* 0x000000080a007810 */ /* 0x002fe20007f1e0ff */
[----:B------:R-:W-:Y:S01]  /*0b90*/  BSSY.RECONVERGENT B0, `(.L_x_33) ;  /* 0x0000087000007945 */ /* 0x000fe20003800200 */
[----:B------:R-:W-:-:S03]  /*0ba0*/  LOP3.LUT R7, R16, 0x7ffffffc, RZ, 0xc0, !PT ;  /* 0x7ffffffc10077812 */ /* 0x000fc600078ec0ff */
[----:B------:R-:W-:Y:S01]  /*0bb0*/  IMAD.X R17, RZ, RZ, R11, P0 ;  /* 0x000000ffff117224 */ /* 0x000fe200000e060b */
[----:B------:R-:W-:-:S07]  /*0bc0*/  IADD3 R9, PT, PT, -R7, RZ, RZ ;  /* 0x000000ff07097210 */ /* 0x000fce0007ffe1ff */
.L_x_49:
[----:B0-----:R-:W-:Y:S01]  /*0bd0*/  R2UR UR4, R2 ;  /* 0x00000000020472ca */ /* 0x001fe200000e0000 */
[----:B-1----:R-:W-:Y:S01]  /*0be0*/  IMAD.MOV.U32 R14, RZ, RZ, R0 ;  /* 0x000000ffff0e7224 */ /* 0x002fe200078e0000 */
[----:B------:R-:W-:Y:S01]  /*0bf0*/  R2UR UR5, R3 ;  /* 0x00000000030572ca */ /* 0x000fe200000e0000 */
[----:B------:R-:W-:-:S12]  /*0c00*/  IMAD.MOV.U32 R15, RZ, RZ, R17 ;  /* 0x000000ffff0f7224 */ /* 0x000fd800078e0011 */
[----:B------:R-:W2:Y:S01]  /*0c10*/  LDG.E R30, desc[UR4][R14.64+-0x8] ;  /* 0xfffff8040e1e7981 */ /* 0x000ea2000c1e1900 */
[----:B------:R-:W-:Y:S01]  /*0c20*/  BSSY.RECONVERGENT B1, `(.L_x_34) ;  /* 0x0000006000017945 */ /* 0x000fe20003800200 */
[----:B------:R-:W-:Y:S01]  /*0c30*/  MOV R0, 0xc80 ;  /* 0x00000c8000007802 */ /* 0x000fe20000000f00 */
[----:B--2---:R-:W0:Y:S02]  /*0c40*/  F2F.F64.F32 R12, R30 ;  /* 0x0000001e000c7310 */ /* 0x004e240000201800 */
[----:B0-----:R-:W-:Y:S02]  /*0c50*/  IMAD.MOV.U32 R10, RZ, RZ, R12 ;  /* 0x000000ffff0a7224 */ /* 0x001fe400078e000c */
[----:B------:R-:W-:-:S07]  /*0c60*/  IMAD.MOV.U32 R11, RZ, RZ, R13 ;  /* 0x000000ffff0b7224 */ /* 0x000fce00078e000d */
[----:B------:R-:W-:Y:S05]  /*0c70*/  CALL.REL.NOINC `($_Z18activation_softmaxPfS_S_i$__internal_accurate_pow) ;  /* 0x0000002400e87944 */ /* 0x000fea0003c00000 */
[----:B------:R-:W-:Y:S05]  /*0c80*/  BSYNC.RECONVERGENT B1 ;  /* 0x0000000000017941 */ /* 0x000fea0003800200 */
.L_x_34:
[----:B------:R-:W-:Y:S02]  /*0c90*/  HFMA2 R18, -RZ, RZ, -0.0013828277587890625, -30976 ;  /* 0x95aaf790ff127431 */ /* 0x000fe400000001ff */
[----:B------:R-:W-:Y:S01]  /*0ca0*/  IMAD.MOV.U32 R19, RZ, RZ, 0x4005bf09 ;  /* 0x4005bf09ff137424 */ /* 0x000fe200078e00ff */
[----:B------:R-:W-:Y:S05]  /*0cb0*/  BSSY.RECONVERGENT B1, `(.L_x_35) ;  /* 0x000000c000017945 */ /* 0x000fea0003800200 */
[----:B------:R-:W-:-:S10]  /*0cc0*/  DADD R16, R12, R18 ;  /* 0x000000000c107229 */ /* 0x000fd40000000012 */
[----:B------:R-:W-:-:S04]  /*0cd0*/  LOP3.LUT R16, R17, 0x7ff00000, RZ, 0xc0, !PT ;  /* 0x7ff0000011107812 */ /* 0x000fc800078ec0ff */
[----:B------:R-:W-:-:S13]  /*0ce0*/  ISETP.NE.AND P0, PT, R16, 0x7ff00000, PT ;  /* 0x7ff000001000780c */ /* 0x000fda0003f05270 */
[----:B------:R-:W-:Y:S05]  /*0cf0*/  @P0 BRA `(.L_x_36) ;  /* 0x00000000001c0947 */ /* 0x000fea0003800000 */
[----:B------:R-:W-:-:S13]  /*0d00*/  FSETP.NAN.AND P0, PT, R30, R30, PT ;  /* 0x0000001e1e00720b */ /* 0x000fda0003f08000 */
[----:B------:R-:W-:Y:S01]  /*0d10*/  @P0 DADD R10, R12, R18 ;  /* 0x000000000c0a0229 */ /* 0x000fe20000000012 */
[----:B------:R-:W-:Y:S10]  /*0d20*/  @P0 BRA `(.L_x_36) ;  /* 0x0000000000100947 */ /* 0x000ff40003800000 */
[----:B------:R-:W-:-:S14]  /*0d30*/  DSETP.NEU.AND P0, PT, |R12|, +INF , PT ;  /* 0x7ff000000c00742a */ /* 0x000fdc0003f0d200 */
[----:B------:R-:W-:Y:S01]  /*0d40*/  @!P0 ISETP.GE.AND P1, PT, R13, RZ, PT ;  /* 0x000000ff0d00820c */ /* 0x000fe20003f26270 */
[----:B------:R-:W-:-:S03]  /*0d50*/  @!P0 IMAD.MOV.U32 R10, RZ, RZ, RZ ;  /* 0x000000ffff0a8224 */ /* 0x000fc600078e00ff */
[----:B------:R-:W-:-:S09]  /*0d60*/  @!P0 SEL R11, RZ, 0x7ff00000, !P1 ;  /* 0x7ff00000ff0b8807 */ /* 0x000fd20004800000 */
.L_x_36:
[----:B------:R-:W-:Y:S05]  /*0d70*/  BSYNC.RECONVERGENT B1 ;  /* 0x0000000000017941 */ /* 0x000fea0003800200 */
.L_x_35:
[----:B------:R-:W-:Y:S02]  /*0d80*/  R2UR UR4, R2 ;  /* 0x00000000020472ca */ /* 0x000fe400000e0000 */
[----:B------:R-:W-:-:S13]  /*0d90*/  R2UR UR5, R3 ;  /* 0x00000000030572ca */ /* 0x000fda00000e0000 */
[----:B------:R-:W2:Y:S01]  /*0da0*/  LDG.E R12, desc[UR4][R14.64+-0x4] ;  /* 0xfffffc040e0c7981 */ /* 0x000ea2000c1e1900 */
[----:B------:R-:W0:Y:S01]  /*0db0*/  F2F.F32.F64 R10, R10 ;  /* 0x0000000a000a7310 */ /* 0x000e220000301000 */
[----:B------:R-:W-:Y:S01]  /*0dc0*/  FSETP.NEU.AND P0, PT, R30, RZ, PT ;  /* 0x000000ff1e00720b */ /* 0x000fe20003f0d000 */
[----:B------:R-:W-:Y:S01]  /*0dd0*/  BSSY.RECONVERGENT B1, `(.L_x_37) ;  /* 0x0000008000017945 */ /* 0x000fe20003800200 */
[----:B------:R-:W-:Y:S02]  /*0de0*/  MOV R0, 0xe50 ;  /* 0x00000e5000007802 */ /* 0x000fe40000000f00 */
[----:B0-----:R-:W-:-:S05]  /*0df0*/  FSEL R13, R10, 1, P0 ;  /* 0x3f8000000a0d7808 */ /* 0x001fca0000000000 */
[----:B------:R0:W-:Y:S01]  /*0e00*/  STG.E desc[UR4][R14.64+-0x8], R13 ;  /* 0xfffff80d0e007986 */ /* 0x0001e2000c101904 */
[----:B--2---:R-:W1:Y:S02]  /*0e10*/  F2F.F64.F32 R30, R12 ;  /* 0x0000000c001e7310 */ /* 0x004e640000201800 */
[----:B-1----:R-:W-:Y:S02]  /*0e20*/  IMAD.MOV.U32 R10, RZ, RZ, R30 ;  /* 0x000000ffff0a7224 */ /* 0x002fe400078e001e */
[----:B0-----:R-:W-:-:S07]  /*0e30*/  IMAD.MOV.U32 R11, RZ, RZ, R31 ;  /* 0x000000ffff0b7224 */ /* 0x001fce00078e001f */
[----:B------:R-:W-:Y:S05]  /*0e40*/  CALL.REL.NOINC `($_Z18activation_softmaxPfS_S_i$__internal_accurate_pow) ;  /* 0x0000002400747944 */ /* 0x000fea0003c00000 */
[----:B------:R-:W-:Y:S05]  /*0e50*/  BSYNC.RECONVERGENT B1 ;  /* 0x0000000000017941 */ /* 0x000fea0003800200 */
.L_x_37:
[----:B------:R-:W-:Y:S01]  /*0e60*/  MOV R18, 0x95aaf790 ;  /* 0x95aaf79000127802 */ /* 0x000fe20000000f00 */
[----:B------:R-:W-:Y:S01]  /*0e70*/  IMAD.MOV.U32 R19, RZ, RZ, 0x4005bf09 ;  /* 0x4005bf09ff137424 */ /* 0x000fe200078e00ff */
[----:B------:R-:W-:Y:S05]  /*0e80*/  BSSY.RECONVERGENT B1, `(.L_x_38) ;  /* 0x000000e000017945 */ /* 0x000fea0003800200 */
[----:B------:R-:W-:-:S10]  /*0e90*/  DADD R16, R30, R18 ;  /* 0x000000001e107229 */ /* 0x000fd40000000012 */
[----:B------:R-:W-:-:S04]  /*0ea0*/  LOP3.LUT R16, R17, 0x7ff00000, RZ, 0xc0, !PT ;  /* 0x7ff0000011107812 */ /* 0x000fc800078ec0ff */
[----:B------:R-:W-:-:S13]  /*0eb0*/  ISETP.NE.AND P0, PT, R16, 0x7ff00000, PT ;  /* 0x7ff000001000780c */ /* 0x000fda0003f05270 */
[----:B------:R-:W-:Y:S05]  /*0ec0*/  @P0 BRA `(.L_x_39) ;  /* 0x0000000000240947 */ /* 0x000fea0003800000 */
[----:B------:R-:W-:-:S13]  /*0ed0*/  FSETP.NAN.AND P0, PT, R12, R12, PT ;  /* 0x0000000c0c00720b */ /* 0x000fda0003f08000 */
[----:B------:R-:W-:Y:S05]  /*0ee0*/  @P0 BRA `(.L_x_40) ;  /* 0x0000000000180947 */ /* 0x000fea0003800000 */
[----:B------:R-:W-:-:S14]  /*0ef0*/  DSETP.NEU.AND P0, PT, |R30|, +INF , PT ;  /* 0x7ff000001e00742a */ /* 0x000fdc0003f0d200 */
[----:B------:R-:W-:Y:S05]  /*0f00*/  @P0 BRA `(.L_x_39) ;  /* 0x0000000000140947 */ /* 0x000fea0003800000 */
[----:B------:R-:W-:Y:S01]  /*0f10*/  ISETP.GE.AND P0, PT, R31, RZ, PT ;  /* 0x000000ff1f00720c */ /* 0x000fe20003f06270 */
[----:B------:R-:W-:-:S03]  /*0f20*/  IMAD.MOV.U32 R10, RZ, RZ, RZ ;  /* 0x000000ffff0a7224 */ /* 0x000fc600078e00ff */
[----:B------:R-:W-:Y:S01]  /*0f30*/  SEL R11, RZ, 0x7ff00000, !P0 ;  /* 0x7ff00000ff0b7807 */ /* 0x000fe20004000000 */
[----:B------:R-:W-:Y:S08]  /*0f40*/  BRA `(.L_x_39) ;  /* 0x0000000000047947 */ /* 0x000ff00003800000 */
.L_x_40:
[----:B------:R-:W-:-:S11]  /*0f50*/  DADD R10, R30, R18 ;  /* 0x000000001e0a7229 */ /* 0x000fd60000000012 */
.L_x_39:
[----:B------:R-:W-:Y:S05]  /*0f60*/  BSYNC.RECONVERGENT B1 ;  /* 0x0000000000017941 */ /* 0x000fea0003800200 */
.L_x_38:
        /* <DEDUP_REMOVED lines=14> */
.L_x_41:
        /* <DEDUP_REMOVED lines=15> */
.L_x_44:
[----:B------:R-:W-:-:S11]  /*1140*/  DADD R10, R12, R18 ;  /* 0x000000000c0a7229 */ /* 0x000fd60000000012 */
.L_x_43:
[----:B------:R-:W-:Y:S05]  /*1150*/  BSYNC.RECONVERGENT B1 ;  /* 0x0000000000017941 */ /* 0x000fea0003800200 */
.L_x_42:
        /* <DEDUP_REMOVED lines=14> */
.L_x_45:
        /* <DEDUP_REMOVED lines=15> */
.L_x_48:
[----:B------:R-:W-:-:S11]  /*1330*/  DADD R10, R12, R18 ;  /* 0x000000000c0a7229 */ /* 0x000fd60000000012 */
.L_x_47:
[----:B------:R-:W-:Y:S05]  /*1340*/  BSYNC.RECONVERGENT B1 ;  /* 0x0000000000017941 */ /* 0x000fea0003800200 */
.L_x_46:
[----:B------:R-:W0:Y:S01]  /*1350*/  F2F.F32.F64 R10, R10 ;  /* 0x0000000a000a7310 */ /* 0x000e220000301000 */
[----:B------:R-:W-:Y:S01]  /*1360*/  FSETP.NEU.AND P0, PT, R31, RZ, PT ;  /* 0x000000ff1f00720b */ /* 0x000fe20003f0d000 */
[----:B------:R-:W-:Y:S01]  /*1370*/  VIADD R9, R9, 0x4 ;  /* 0x0000000409097836 */ /* 0x000fe20000000000 */
[----:B------:R-:W-:Y:S02]  /*1380*/  R2UR UR4, R2 ;  /* 0x00000000020472ca */ /* 0x000fe400000e0000 */
[----:B------:R-:W-:Y:S02]  /*1390*/  R2UR UR5, R3 ;  /* 0x00000000030572ca */ /* 0x000fe400000e0000 */
[----:B------:R-:W-:-:S05]  /*13a0*/  IADD3 R0, P1, PT, R14, 0x10, RZ ;  /* 0x000000100e007810 */ /* 0x000fca0007f3e0ff */
[----:B------:R-:W-:Y:S01]  /*13b0*/  IMAD.X R17, RZ, RZ, R15, P1 ;  /* 0x000000ffff117224 */ /* 0x000fe200008e060f */
[----:B0-----:R-:W-:Y:S02]  /*13c0*/  FSEL R13, R10, 1, P0 ;  /* 0x3f8000000a0d7808 */ /* 0x001fe40000000000 */
[----:B------:R-:W-:-:S03]  /*13d0*/  ISETP.NE.AND P0, PT, R9, RZ, PT ;  /* 0x000000ff0900720c */ /* 0x000fc60003f05270 */
[----:B------:R1:W-:Y:S10]  /*13e0*/  STG.E desc[UR4][R14.64+0x4], R13 ;  /* 0x0000040d0e007986 */ /* 0x0003f4000c101904 */
[----:B------:R-:W-:Y:S05]  /*13f0*/  @P0 BRA `(.L_x_49) ;  /* 0xfffffff400f40947 */ /* 0x000fea000383ffff */
[----:B------:R-:W-:Y:S05]  /*1400*/  BSYNC.RECONVERGENT B0 ;  /* 0x0000000000007941 */ /* 0x000fea0003800200 */
.L_x_33:
[----:B------:R-:W-:-:S13]  /*1410*/  ISETP.NE.AND P0, PT, R8, RZ, PT ;  /* 0x000000ff0800720c */ /* 0x000fda0003f05270 */
[----:B------:R-:W-:Y:S05]  /*1420*/  @!P0 BRA `(.L_x_50) ;  /* 0x0000000000b88947 */ /* 0x000fea0003800000 */
[----:B-1----:R-:W1:Y:S01]  /*1430*/  LDC.64 R10, c[0x0][0x380] ;  /* 0x0000e000ff0a7b82 */ /* 0x002e620000000a00 */
[----:B------:R-:W-:Y:S01]  /*1440*/  BSSY.RECONVERGENT B0, `(.L_x_50) ;  /* 0x000002c000007945 */ /* 0x000fe20003800200 */
[----:B-1----:R-:W-:Y:S01]  /*1450*/  IMAD.WIDE.U32 R10, R7, 0x4, R10 ;  /* 0x00000004070a7825 */ /* 0x002fe200078e000a */
[----:B------:R-:W-:-:S03]  /*1460*/  IADD3 R7, PT, PT, -R8, RZ, RZ ;  /* 0x000000ff08077210 */ /* 0x000fc60007ffe1ff */
[----:B------:R-:W-:-:S07]  /*1470*/  IMAD.MOV.U32 R0, RZ, RZ, R10 ;  /* 0x000000ffff007224 */ /* 0x000fce00078e000a */
.L_x_55:
[----:B0-----:R-:W-:Y:S01]  /*1480*/  R2UR UR4, R2 ;  /* 0x00000000020472ca */ /* 0x001fe200000e0000 */
[----:B-1----:R-:W-:Y:S01]  /*1490*/  IMAD.MOV.U32 R8, RZ, RZ, R0 ;  /* 0x000000ffff087224 */ /* 0x002fe200078e0000 */
[----:B------:R-:W-:Y:S01]  /*14a0*/  R2UR UR5, R3 ;  /* 0x00000000030572ca */ /* 0x000fe200000e0000 */
[----:B------:R-:W-:-:S12]  /*14b0*/  IMAD.MOV.U32 R9, RZ, RZ, R11 ;  /* 0x000000ffff097224 */ /* 0x000fd800078e000b */
[----:B------:R-:W2:Y:S01]  /*14c0*/  LDG.E R14, desc[UR4][R8.64] ;  /* 0x00000004080e7981 */ /* 0x000ea2000c1e1900 */
[----:B------:R-:W-:Y:S01]  /*14d0*/  VIADD R7, R7, 0x1 ;  /* 0x0000000107077836 */ /* 0x000fe20000000000 */
[----:B------:R-:W-:Y:S01]  /*14e0*/  BSSY.RECONVERGENT B1, `(.L_x_51) ;  /* 0x0000007000017945 */ /* 0x000fe20003800200 */
[----:B------:R-:W-:-:S03]  /*14f0*/  MOV R0, 0x1550 ;  /* 0x0000155000007802 */ /* 0x000fc60000000f00 */
[----:B------:R-:W-:Y:S01]  /*1500*/  ISETP.NE.AND P0, PT, R7, RZ, PT ;  /* 0x000000ff0700720c */ /* 0x000fe20003f05270 */
[----:B--2---:R-:W0:Y:S02]  /*1510*/  F2F.F64.F32 R12, R14 ;  /* 0x0000000e000c7310 */ /* 0x004e240000201800 */
[----:B0-----:R-:W-:Y:S01]  /*1520*/  MOV R10, R12 ;  /* 0x0000000c000a7202 */ /* 0x001fe20000000f00 */
[----:B------:R-:W-:-:S09]  /*1530*/  IMAD.MOV.U32 R11, RZ, RZ, R13 ;  /* 0x000000ffff0b7224 */ /* 0x000fd200078e000d */
[----:B------:R-:W-:Y:S05]  /*1540*/  CALL.REL.NOINC `($_Z18activation_softmaxPfS_S_i$__internal_accurate_pow) ;  /* 0x0000001c00b47944 */ /* 0x000fea0003c00000 */
[----:B------:R-:W-:Y:S05]  /*1550*/  BSYNC.RECONVERGENT B1 ;  /* 0x0000000000017941 */ /* 0x000fea0003800200 */
.L_x_51:
[----:B------:R-:W-:Y:S01]  /*1560*/  IMAD.MOV.U32 R18, RZ, RZ, -0x6a550870 ;  /* 0x95aaf790ff127424 */ /* 0x000fe200078e00ff */
[----:B------:R-:W-:Y:S01]  /*1570*/  BSSY.RECONVERGENT B1, `(.L_x_52) ;  /* 0x000000f000017945 */ /* 0x000fe20003800200 */
[----:B------:R-:W-:-:S06]  /*1580*/  IMAD.MOV.U32 R19, RZ, RZ, 0x4005bf09 ;  /* 0x4005bf09ff137424 */ /* 0x000fcc00078e00ff */
        /* <DEDUP_REMOVED lines=12> */
.L_x_54:
[----:B------:R-:W-:-:S11]  /*1650*/  DADD R10, R12, R18 ;  /* 0x000000000c0a7229 */ /* 0x000fd60000000012 */
.L_x_53:
[----:B------:R-:W-:Y:S05]  /*1660*/  BSYNC.RECONVERGENT B1 ;  /* 0x0000000000017941 */ /* 0x000fea0003800200 */
.L_x_52:
[----:B------:R-:W0:Y:S01]  /*1670*/  F2F.F32.F64 R10, R10 ;  /* 0x0000000a000a7310 */ /* 0x000e220000301000 */
[----:B------:R-:W-:Y:S02]  /*1680*/  R2UR UR4, R2 ;  /* 0x00000000020472ca */ /* 0x000fe400000e0000 */
[----:B------:R-:W-:Y:S02]  /*1690*/  R2UR UR5, R3 ;  /* 0x00000000030572ca */ /* 0x000fe400000e0000 */
[----:B------:R-:W-:-:S04]  /*16a0*/  FSETP.NEU.AND P1, PT, R14, RZ, PT ;  /* 0x000000ff0e00720b */ /* 0x000fc80003f2d000 */
[----:B0-----:R-:W-:Y:S02]  /*16b0*/  FSEL R13, R10, 1, P1 ;  /* 0x3f8000000a0d7808 */ /* 0x001fe40000800000 */
[----:B------:R-:W-:-:S05]  /*16c0*/  IADD3 R0, P1, PT, R8, 0x4, RZ ;  /* 0x0000000408007810 */ /* 0x000fca0007f3e0ff */
[----:B------:R1:W-:Y:S01]  /*16d0*/  STG.E desc[UR4][R8.64], R13 ;  /* 0x0000000d08007986 */ /* 0x0003e2000c101904 */
[----:B------:R-:W-:Y:S01]  /*16e0*/  IADD3.X R11, PT, PT, RZ, R9, RZ, P1, !PT ;  /* 0x00000009ff0b7210 */ /* 0x000fe20000ffe4ff */
[----:B------:R-:W-:Y:S06]  /*16f0*/  @P0 BRA `(.L_x_55) ;  /* 0xfffffffc00600947 */ /* 0x000fec000383ffff */
[----:B------:R-:W-:Y:S05]  /*1700*/  BSYNC.RECONVERGENT B0 ;  /* 0x0000000000007941 */ /* 0x000fea0003800200 */
.L_x_50:
[----:B------:R-:W2:Y:S01]  /*1710*/  LDC R0, c[0x0][0x398] ;  /* 0x0000e600ff007b82 */ /* 0x000ea20000000800 */
[----:B------:R-:W-:Y:S01]  /*1720*/  ISETP.NE.AND P0, PT, R6, RZ, PT ;  /* 0x000000ff0600720c */ /* 0x000fe20003f05270 */
[----:B------:R-:W-:Y:S01]  /*1730*/  IMAD.MOV.U32 R12, RZ, RZ, RZ ;  /* 0x000000ffff0c7224 */ /* 0x000fe200078e00ff */
[----:B--2---:R-:W-:-:S13]  /*1740*/  ISETP.NE.AND P1, PT, R0, 0x1, PT ;  /* 0x000000010000780c */ /* 0x004fda0003f25270 */
[----:B------:R-:W-:Y:S05]  /*1750*/  @!P1 BRA `(.L_x_56) ;  /* 0x00000004005c9947 */ /* 0x000fea0003800000 */
[----:B------:R-:W-:Y:S01]  /*1760*/  IADD3 R16, P1, PT, R4, 0x4, RZ ;  /* 0x0000000404107810 */ /* 0x000fe20007f3e0ff */
[----:B------:R-:W-:Y:S01]  /*1770*/  BSSY.RECONVERGENT B0, `(.L_x_56) ;  /* 0x0000055000007945 */ /* 0x000fe20003800200 */
[----:B------:R-:W-:Y:S01]  /*1780*/  LOP3.LUT R12, R0, 0x7ffffffe, RZ, 0xc0, !PT ;  /* 0x7ffffffe000c7812 */ /* 0x000fe200078ec0ff */
[----:B-1----:R-:W-:Y:S02]  /*1790*/  IMAD.MOV.U32 R13, RZ, RZ, RZ ;  /* 0x000000ffff0d7224 */ /* 0x002fe400078e00ff */
[----:B------:R-:W-:Y:S02]  /*17a0*/  IMAD.X R19, RZ, RZ, R5, P1 ;  /* 0x000000ffff137224 */ /* 0x000fe400008e0605 */
[----:B------:R-:W-:-:S07]  /*17b0*/  IMAD.MOV R14, RZ, RZ, -R12 ;  /* 0x000000ffff0e7224 */ /* 0x000fce00078e0a0c */
.L_x_57:
[----:B------:R-:W1:Y:S01]  /*17c0*/  LDC.64 R8, c[0x0][0x380] ;  /* 0x0000e000ff087b82 */ /* 0x000e620000000a00 */
[C---:B0-----:R-:W-:Y:S01]  /*17d0*/  R2UR UR4, R2.reuse ;  /* 0x00000000020472ca */ /* 0x041fe200000e0000 */
[----:B--2---:R-:W-:Y:S01]  /*17e0*/  IMAD.MOV.U32 R7, RZ, RZ, R19 ;  /* 0x000000ffff077224 */ /* 0x004fe200078e0013 */
[C---:B------:R-:W-:Y:S02]  /*17f0*/  R2UR UR5, R3.reuse ;  /* 0x00000000030572ca */ /* 0x040fe400000e0000 */
[----:B------:R-:W-:Y:S02]  /*1800*/  R2UR UR6, R2 ;  /* 0x00000000020672ca */ /* 0x000fe400000e0000 */
[----:B------:R-:W-:Y:S02]  /*1810*/  R2UR UR7, R3 ;  /* 0x00000000030772ca */ /* 0x000fe400000e0000 */
[----:B------:R-:W-:-:S07]  /*1820*/  MOV R6, R16 ;  /* 0x0000001000067202 */ /* 0x000fce0000000f00 */
[----:B------:R-:W2:Y:S01]  /*1830*/  LD.E R15, desc[UR4][R6.64+-0x4] ;  /* 0xfffffc04060f7980 */ /* 0x000ea2000c101900 */
[----:B-1----:R-:W-:-:S05]  /*1840*/  IMAD.WIDE.U32 R10, R13, 0x4, R8 ;  /* 0x000000040d0a7825 */ /* 0x002fca00078e0008 */
[----:B------:R-:W2:Y:S02]  /*1850*/  LDG.E R16, desc[UR6][R10.64] ;  /* 0x000000060a107981 */ /* 0x000ea4000c1e1900 */
[----:B--2---:R-:W-:-:S05]  /*1860*/  FADD R15, R15, R16 ;  /* 0x000000100f0f7221 */ /* 0x004fca0000000000 */
[----:B------:R0:W-:Y:S04]  /*1870*/  ST.E desc[UR4][R6.64+-0x4], R15 ;  /* 0xfffffc0f06007985 */ /* 0x0001e8000c101904 */
[----:B------:R-:W2:Y:S02]  /*1880*/  LDG.E R16, desc[UR6][R10.64+0x4] ;  /* 0x000004060a107981 */ /* 0x000ea4000c1e1900 */
[----:B--2---:R-:W-:-:S05]  /*1890*/  FADD R17, R15, R16 ;  /* 0x000000100f117221 */ /* 0x004fca0000000000 */
[----:B------:R1:W-:Y:S04]  /*18a0*/  ST.E desc[UR4][R6.64+-0x4], R17 ;  /* 0xfffffc1106007985 */ /* 0x0003e8000c101904 */
[----:B------:R-:W2:Y:S02]  /*18b0*/  LDG.E R16, desc[UR6][R10.64+0x8] ;  /* 0x000008060a107981 */ /* 0x000ea4000c1e1900 */
[----:B--2---:R-:W-:-:S05]  /*18c0*/  FADD R19, R17, R16 ;  /* 0x0000001011137221 */ /* 0x004fca0000000000 */
[----:B------:R2:W-:Y:S04]  /*18d0*/  ST.E desc[UR4][R6.64+-0x4], R19 ;  /* 0xfffffc1306007985 */ /* 0x0005e8000c101904 */
[----:B------:R-:W0:Y:S02]  /*18e0*/  LDG.E R16, desc[UR6][R10.64+0xc] ;  /* 0x00000c060a107981 */ /* 0x000e24000c1e1900 */
[----:B0-----:R-:W-:-:S05]  /*18f0*/  FADD R15, R19, R16 ;  /* 0x00000010130f7221 */ /* 0x001fca0000000000 */
[----:B------:R0:W-:Y:S04]  /*1900*/  ST.E desc[UR4][R6.64+-0x4], R15 ;  /* 0xfffffc0f06007985 */ /* 0x0001e8000c101904 */
[----:B------:R-:W1:Y:S02]  /*1910*/  LDG.E R16, desc[UR6][R10.64+0x10] ;  /* 0x000010060a107981 */ /* 0x000e64000c1e1900 */
[----:B-1----:R-:W-:-:S05]  /*1920*/  FADD R17, R15, R16 ;  /* 0x000000100f117221 */ /* 0x002fca0000000000 */
        /* <DEDUP_REMOVED lines=10> */
[----:B------:R-:W2:Y:S01]  /*19d0*/  LDG.E R16, desc[UR6][R10.64+0x20] ;  /* 0x000020060a107981 */ /* 0x000ea2000c1e1900 */
[----:B------:R-:W-:Y:S01]  /*19e0*/  R2UR UR8, R2 ;  /* 0x00000000020872ca */ /* 0x000fe200000e0000 */
[----:B--2---:R-:W-:-:S05]  /*19f0*/  FADD R19, R17, R16 ;  /* 0x0000001011137221 */ /* 0x004fca0000000000 */
[----:B------:R-:W-:Y:S04]  /*1a00*/  ST.E desc[UR4][R6.64+-0x4], R19 ;  /* 0xfffffc1306007985 */ /* 0x000fe8000c101904 */
[----:B------:R-:W1:Y:S01]  /*1a10*/  LDG.E R16, desc[UR6][R10.64+0x24] ;  /* 0x000024060a107981 */ /* 0x000e62000c1e1900 */
[----:B------:R-:W-:Y:S01]  /*1a20*/  R2UR UR9, R3 ;  /* 0x00000000030972ca */ /* 0x000fe200000e0000 */
[----:B0-----:R-:W-:-:S04]  /*1a30*/  VIADD R15, R13, 0xa ;  /* 0x0000000a0d0f7836 */ /* 0x001fc80000000000 */
[----:B------:R-:W-:Y:S02]  /*1a40*/  IMAD.WIDE.U32 R8, R15, 0x4, R8 ;  /* 0x000000040f087825 */ /* 0x000fe400078e0008 */
[----:B------:R-:W2:Y:S02]  /*1a50*/  LD.E R15, desc[UR6][R6.64] ;  /* 0x00000006060f7980 */ /* 0x000ea4000c101900 */
[----:B-1----:R-:W-:-:S05]  /*1a60*/  FADD R17, R19, R16 ;  /* 0x0000001013117221 */ /* 0x002fca0000000000 */
        /* <DEDUP_REMOVED lines=25> */
[----:B------:R-:W0:Y:S01]  /*1c00*/  LDG.E R10, desc[UR6][R8.64+0x20] ;  /* 0x00002006080a7981 */ /* 0x000e22000c1e1900 */
[----:B------:R-:W-:Y:S02]  /*1c10*/  VIADD R14, R14, 0x2 ;  /* 0x000000020e0e7836 */ /* 0x000fe40000000000 */
[----:B0-----:R-:W-:-:S05]  /*1c20*/  FADD R17, R11, R10 ;  /* 0x0000000a0b117221 */ /* 0x001fca0000000000 */
[----:B------:R2:W-:Y:S04]  /*1c30*/  ST.E desc[UR4][R6.64], R17 ;  /* 0x0000001106007985 */ /* 0x0005e8000c101904 */
[----:B------:R-:W1:Y:S01]  /*1c40*/  LDG.E R10, desc[UR6][R8.64+0x24] ;  /* 0x00002406080a7981 */ /* 0x000e62000c1e1900 */
[----:B------:R-:W-:Y:S02]  /*1c50*/  ISETP.NE.AND P1, PT, R14, RZ, PT ;  /* 0x000000ff0e00720c */ /* 0x000fe40003f25270 */
[----:B------:R-:W-:Y:S02]  /*1c60*/  IADD3 R16, P2, PT, R6, 0x8, RZ ;  /* 0x0000000806107810 */ /* 0x000fe40007f5e0ff */
[----:B------:R-:W-:-:S03]  /*1c70*/  IADD3 R13, PT, PT, R13, 0x14, RZ ;  /* 0x000000140d0d7810 */ /* 0x000fc60007ffe0ff */
[----:B------:R-:W-:Y:S02]  /*1c80*/  IMAD.X R19, RZ, RZ, R7, P2 ;  /* 0x000000ffff137224 */ /* 0x000fe400010e0607 */
[----:B-1----:R-:W-:-:S05]  /*1c90*/  FADD R15, R17, R10 ;  /* 0x0000000a110f7221 */ /* 0x002fca0000000000 */
[----:B------:R2:W-:Y:S01]  /*1ca0*/  ST.E desc[UR4][R6.64], R15 ;  /* 0x0000000f06007985 */ /* 0x0005e2000c101904 */
[----:B------:R-:W-:Y:S05]  /*1cb0*/  @P1 BRA `(.L_x_57) ;  /* 0xfffffff800c01947 */ /* 0x000fea000383ffff */
[----:B------:R-:W-:Y:S05]  /*1cc0*/  BSYNC.RECONVERGENT B0 ;  /* 0x0000000000007941 */ /* 0x000fea0003800200 */
.L_x_56:
[----:B------:R-:W-:Y:S05]  /*1cd0*/  @!P0 BRA `(.L_x_58) ;  /* 0x00000000009c8947 */ /* 0x000fea0003800000 */
[----:B--2---:R-:W2:Y:S01]  /*1ce0*/  LDC.64 R6, c[0x0][0x380] ;  /* 0x0000e000ff067b82 */ /* 0x004ea20000000a00 */
[----:B0-----:R-:W-:Y:S01]  /*1cf0*/  R2UR UR4, R2 ;  /* 0x00000000020472ca */ /* 0x001fe200000e0000 */
[C---:B-1----:R-:W-:Y:S01]  /*1d00*/  IMAD R9, R12.reuse, 0xa, RZ ;  /* 0x0000000a0c097824 */ /* 0x042fe200078e02ff */
[C---:B------:R-:W-:Y:S01]  /*1d10*/  R2UR UR5, R3.reuse ;  /* 0x00000000030572ca */ /* 0x040fe200000e0000 */
[----:B------:R-:W-:Y:S01]  /*1d20*/  IMAD.WIDE.U32 R12, R12, 0x4, R4 ;  /* 0x000000040c0c7825 */ /* 0x000fe200078e0004 */
[----:B------:R-:W-:Y:S02]  /*1d30*/  R2UR UR6, R2 ;  /* 0x00000000020672ca */ /* 0x000fe400000e0000 */
[----:B------:R-:W-:-:S09]  /*1d40*/  R2UR UR7, R3 ;  /* 0x00000000030772ca */ /* 0x000fd200000e0000 */
[----:B------:R-:W3:Y:S01]  /*1d50*/  LD.E R8, desc[UR4][R12.64] ;  /* 0x000000040c087980 */ /* 0x000ee2000c101900 */
[----:B--2---:R-:W-:-:S05]  /*1d60*/  IMAD.WIDE.U32 R6, R9, 0x4, R6 ;  /* 0x0000000409067825 */ /* 0x004fca00078e0006 */
[----:B------:R-:W3:Y:S02]  /*1d70*/  LDG.E R9, desc[UR6][R6.64] ;  /* 0x0000000606097981 */ /* 0x000ee4000c1e1900 */
[----:B---3--:R-:W-:-:S05]  /*1d80*/  FADD R9, R8, R9 ;  /* 0x0000000908097221 */ /* 0x008fca0000000000 */
        /* <DEDUP_REMOVED lines=27> */
[----:B------:R3:W-:Y:S02]  /*1f40*/  ST.E desc[UR4][R12.64], R9 ;  /* 0x000000090c007985 */ /* 0x0007e4000c101904 */
.L_x_58:
[----:B------:R-:W4:Y:S01]  /*1f50*/  LDCU.64 UR6, c[0x0][0x380] ;  /* 0x00007000ff0677ac */ /* 0x000f220008000a00 */
[----:B---3--:R-:W-:Y:S01]  /*1f60*/  IMAD.MOV R12, RZ, RZ, -R0 ;  /* 0x000000ffff0c7224 */ /* 0x008fe200078e0a00 */
[----:B------:R-:W3:Y:S01]  /*1f70*/  LDCU.64 UR4, c[0x0][0x390] ;  /* 0x00007200ff0477ac */ /* 0x000ee20008000a00 */
[----:B----4-:R-:W-:Y:S02]  /*1f80*/  UIADD3 UR6, UP0, UPT, UR6, 0x14, URZ ;  /* 0x0000001406067890 */ /* 0x010fe4000ff1e0ff */
[----:B---3--:R-:W-:Y:S02]  /*1f90*/  UIADD3 UR4, UP1, UPT, UR4, 0x14, URZ ;  /* 0x0000001404047890 */ /* 0x008fe4000ff3e0ff */
[----:B------:R-:W-:Y:S02]  /*1fa0*/  UIADD3.X UR7, UPT, UPT, URZ, UR7, URZ, UP0, !UPT ;  /* 0x00000007ff077290 */ /* 0x000fe400087fe4ff */
[----:B--2---:R-:W-:Y:S01]  /*1fb0*/  IMAD.U32 R6, RZ, RZ, UR6 ;  /* 0x00000006ff067e24 */ /* 0x004fe2000f8e00ff */
[----:B------:R-:W-:Y:S01]  /*1fc0*/  UIADD3.X UR5, UPT, UPT, URZ, UR5, URZ, UP1, !UPT ;  /* 0x00000005ff057290 */ /* 0x000fe20008ffe4ff */
[----:B-1----:R-:W-:-:S02]  /*1fd0*/  IMAD.U32 R14, RZ, RZ, UR4 ;  /* 0x00000004ff0e7e24 */ /* 0x002fc4000f8e00ff */
[----:B------:R-:W-:-:S03]  /*1fe0*/  IMAD.U32 R7, RZ, RZ, UR7 ;  /* 0x00000007ff077e24 */ /* 0x000fc6000f8e00ff */
[----:B------:R-:W-:-:S07]  /*1ff0*/  MOV R15, UR5 ;  /* 0x00000005000f7c02 */ /* 0x000fce0008000f00 */
.L_x_79:
[----:B0-----:R-:W-:Y:S01]  /*2000*/  R2UR UR4, R2 ;  /* 0x00000000020472ca */ /* 0x001fe200000e0000 */
[----:B------:R-:W-:Y:S01]  /*2010*/  IMAD.MOV.U32 R8, RZ, RZ, R4 ;  /* 0x000000ffff087224 */ /* 0x000fe200078e0004 */
[----:B------:R-:W-:Y:S01]  /*2020*/  R2UR UR5, R3 ;  /* 0x00000000030572ca */ /* 0x000fe200000e0000 */
[----:B------:R-:W-:-:S12]  /*2030*/  IMAD.MOV.U32 R9, RZ, RZ, R5 ;  /* 0x000000ffff097224 */ /* 0x000fd800078e0005 */
[----:B-1----:R-:W2:Y:S04]  /*2040*/  LD.E R13, desc[UR4][R8.64] ;  /* 0x00000004080d7980 */ /* 0x002ea8000c101900 */
[----:B------:R-:W3:Y:S01]  /*2050*/  LDG.E R0, desc[UR4][R6.64+-0x14] ;  /* 0xffffec0406007981 */ /* 0x000ee2000c1e1900 */
[----:B------:R-:W-:Y:S01]  /*2060*/  BSSY.RECONVERGENT B0, `(.L_x_59) ;  /* 0x000000f000007945 */ /* 0x000fe20003800200 */
[----:B------:R-:W-:Y:S01]  /*2070*/  IMAD.MOV.U32 R11, RZ, RZ, R15 ;  /* 0x000000ffff0b7224 */ /* 0x000fe200078e000f */
[----:B--2---:R-:W0:Y:S08]  /*2080*/  MUFU.RCP R4, R13 ;  /* 0x0000000d00047308 */ /* 0x004e300000001000 */
[----:B---3--:R-:W1:Y:S01]  /*2090*/  FCHK P0, R0, R13 ;  /* 0x0000000d00007302 */ /* 0x008e620000000000 */
[----:B0-----:R-:W-:-:S04]  /*20a0*/  FFMA R5, -R13, R4, 1 ;  /* 0x3f8000000d057423 */ /* 0x001fc80000000104 */
[----:B------:R-:W-:-:S04]  /*20b0*/  FFMA R5, R4, R5, R4 ;  /* 0x0000000504057223 */ /* 0x000fc80000000004 */
[----:B------:R-:W-:-:S04]  /*20c0*/  FFMA R4, R0, R5, RZ ;  /* 0x0000000500047223 */ /* 0x000fc800000000ff */
[----:B------:R-:W-:-:S04]  /*20d0*/  FFMA R10, -R13, R4, R0 ;  /* 0x000000040d0a7223 */ /* 0x000fc80000000100 */
[----:B------:R-:W-:Y:S01]  /*20e0*/  FFMA R5, R5, R10, R4 ;  /* 0x0000000a05057223 */ /* 0x000fe20000000004 */
[----:B------:R-:W-:Y:S01]  /*20f0*/  IMAD.MOV.U32 R10, RZ, RZ, R14 ;  /* 0x000000ffff0a7224 */ /* 0x000fe200078e000e */
[----:B-1----:R-:W-:Y:S06]  /*2100*/  @!P0 BRA `(.L_x_60) ;  /* 0x0000000000108947 */ /* 0x002fec0003800000 */
[----:B------:R-:W-:Y:S02]  /*2110*/  MOV R5, R13 ;  /* 0x0000000d00057202 */ /* 0x000fe40000000f00 */
[----:B------:R-:W-:-:S07]  /*2120*/  MOV R4, 0x2140 ;  /* 0x0000214000047802 */ /* 0x000fce0000000f00 */
[----:B------:R-:W-:Y:S05]  /*2130*/  CALL.REL.NOINC `($__internal_0_$__cuda_sm3x_div_rn_noftz_f32_slowpath) ;  /* 0x0000000c001c7944 */ /* 0x000fea0003c00000 */
[----:B------:R-:W-:-:S07]  /*2140*/  IMAD.MOV.U32 R5, RZ, RZ, R13 ;  /* 0x000000ffff057224 */ /* 0x000fce00078e000d */
.L_x_60:
[----:B------:R-:W-:Y:S05]  /*2150*/  BSYNC.RECONVERGENT B0 ;  /* 0x0000000000007941 */ /* 0x000fea0003800200 */
.L_x_59:
[C---:B------:R-:W-:Y:S02]  /*2160*/  R2UR UR4, R2.reuse ;  /* 0x00000000020472ca */ /* 0x040fe400000e0000 */
[C---:B------:R-:W-:Y:S02]  /*2170*/  R2UR UR5, R3.reuse ;  /* 0x00000000030572ca */ /* 0x040fe400000e0000 */
[----:B------:R-:W-:Y:S02]  /*2180*/  R2UR UR6, R2 ;  /* 0x00000000020672ca */ /* 0x000fe400000e0000 */
[----:B------:R-:W-:-:S09]  /*2190*/  R2UR UR7, R3 ;  /* 0x00000000030772ca */ /* 0x000fd200000e0000 */
[----:B------:R0:W-:Y:S04]  /*21a0*/  STG.E desc[UR4][R10.64+-0x14], R5 ;  /* 0xffffec050a007986 */ /* 0x0001e8000c101904 */
[----:B------:R-:W2:Y:S04]  /*21b0*/  LD.E R15, desc[UR6][R8.64] ;  /* 0x00000006080f7980 */ /* 0x000ea8000c101900 */
[----:B------:R-:W3:Y:S01]  /*21c0*/  LDG.E R0, desc[UR4][R6.64+-0x10] ;  /* 0xfffff00406007981 */ /* 0x000ee2000c1e1900 */
[----:B------:R-:W-:Y:S01]  /*21d0*/  BSSY.RECONVERGENT B0, `(.L_x_61) ;  /* 0x000000c000007945 */ /* 0x000fe20003800200 */
[----:B--2---:R-:W1:Y:S08]  /*21e0*/  MUFU.RCP R4, R15 ;  /* 0x0000000f00047308 */ /* 0x004e700000001000 */
[----:B---3--:R-:W2:Y:S01]  /*21f0*/  FCHK P0, R0, R15 ;  /* 0x0000000f00007302 */ /* 0x008ea20000000000 */
[----:B-1----:R-:W-:-:S04]  /*2200*/  FFMA R13, -R15, R4, 1 ;  /* 0x3f8000000f0d7423 */ /* 0x002fc80000000104 */
[----:B------:R-:W-:-:S04]  /*2210*/  FFMA R13, R4, R13, R4 ;  /* 0x0000000d040d7223 */ /* 0x000fc80000000004 */
[----:B------:R-:W-:-:S04]  /*2220*/  FFMA R4, R0, R13, RZ ;  /* 0x0000000d00047223 */ /* 0x000fc800000000ff */
[----:B------:R-:W-:-:S04]  /*2230*/  FFMA R14, -R15, R4, R0 ;  /* 0x000000040f0e7223 */ /* 0x000fc80000000100 */
[----:B------:R-:W-:Y:S01]  /*2240*/  FFMA R13, R13, R14, R4 ;  /* 0x0000000e0d0d7223 */ /* 0x000fe20000000004 */
[----:B0-2---:R-:W-:Y:S06]  /*2250*/  @!P0 BRA `(.L_x_62) ;  /* 0x00000000000c8947 */ /* 0x005fec0003800000 */
[----:B------:R-:W-:Y:S01]  /*2260*/  IMAD.MOV.U32 R5, RZ, RZ, R15 ;  /* 0x000000ffff057224 */ /* 0x000fe200078e000f */
[----:B------:R-:W-:-:S07]  /*2270*/  MOV R4, 0x2290 ;  /* 0x0000229000047802 */ /* 0x000fce0000000f00 */
[----:B------:R-:W-:Y:S05]  /*2280*/  CALL.REL.NOINC `($__internal_0_$__cuda_sm3x_div_rn_noftz_f32_slowpath) ;  /* 0x0000000800c87944 */ /* 0x000fea0003c00000 */
.L_x_62:
[----:B------:R-:W-:Y:S05]  /*2290*/  BSYNC.RECONVERGENT B0 ;  /* 0x0000000000007941 */ /* 0x000fea0003800200 */
.L_x_61:
        /* <DEDUP_REMOVED lines=19> */
[----:B------:R-:W-:-:S07]  /*23d0*/  IMAD.MOV.U32 R5, RZ, RZ, R13 ;  /* 0x000000ffff057224 */ /* 0x000fce00078e000d */
.L_x_64:
[----:B------:R-:W-:Y:S05]  /*23e0*/  BSYNC.RECONVERGENT B0 ;  /* 0x0000000000007941 */ /* 0x000fea0003800200 */
.L_x_63:
        /* <DEDUP_REMOVED lines=16> */
[----:B------:R-:W-:Y:S02]  /*24f0*/  MOV R5, R15 ;  /* 0x0000000f00057202 */ /* 0x000fe40000000f00 */
[----:B------:R-:W-:-:S07]  /*2500*/  MOV R4, 0x2520 ;  /* 0x0000252000047802 */ /* 0x000fce0000000f00 */
[----:B------:R-:W-:Y:S05]  /*2510*/  CALL.REL.NOINC `($__internal_0_$__cuda_sm3x_div_rn_noftz_f32_slowpath) ;  /* 0x0000000800247944 */ /* 0x000fea0003c00000 */
.L_x_66:
[----:B------:R-:W-:Y:S05]  /*2520*/  BSYNC.RECONVERGENT B0 ;  /* 0x0000000000007941 */ /* 0x000fea0003800200 */
.L_x_65:
        /* <DEDUP_REMOVED lines=20> */
.L_x_68:
[----:B------:R-:W-:Y:S05]  /*2670*/  BSYNC.RECONVERGENT B0 ;  /* 0x0000000000007941 */ /* 0x000fea0003800200 */
.L_x_67:
        /* <DEDUP_REMOVED lines=19> */
.L_x_70:
[----:B------:R-:W-:Y:S05]  /*27b0*/  BSYNC.RECONVERGENT B0 ;  /* 0x0000000000007941 */ /* 0x000fea0003800200 */
.L_x_69:
        /* <DEDUP_REMOVED lines=19> */
[----:B------:R-:W-:-:S07]  /*28f0*/  MOV R5, R13 ;  /* 0x0000000d00057202 */ /* 0x000fce0000000f00 */
.L_x_72:
[----:B------:R-:W-:Y:S05]  /*2900*/  BSYNC.RECONVERGENT B0 ;  /* 0x0000000000007941 */ /* 0x000fea0003800200 */
.L_x_71:
        /* <DEDUP_REMOVED lines=19> */
.L_x_74:
[----:B------:R-:W-:Y:S05]  /*2a40*/  BSYNC.RECONVERGENT B0 ;  /* 0x0000000000007941 */ /* 0x000fea0003800200 */
.L_x_73:
        /* <DEDUP_REMOVED lines=20> */
.L_x_76:
[----:B------:R-:W-:Y:S05]  /*2b90*/  BSYNC.RECONVERGENT B0 ;  /* 0x0000000000007941 */ /* 0x000fea0003800200 */
.L_x_75:
        /* <DEDUP_REMOVED lines=19> */
.L_x_78:
[----:B------:R-:W-:Y:S05]  /*2cd0*/  BSYNC.RECONVERGENT B0 ;  /* 0x0000000000007941 */ /* 0x000fea0003800200 */
.L_x_77:
[----:B------:R-:W-:Y:S02]  /*2ce0*/  IADD3 R12, PT, PT, R12, 0x1, RZ ;  /* 0x000000010c0c7810 */ /* 0x000fe40007ffe0ff */
[----:B------:R-:W-:Y:S02]  /*2cf0*/  R2UR UR4, R2 ;  /* 0x00000000020472ca */ /* 0x000fe400000e0000 */
[----:B------:R-:W-:Y:S02]  /*2d00*/  R2UR UR5, R3 ;  /* 0x00000000030572ca */ /* 0x000fe400000e0000 */
[----:B------:R-:W-:Y:S02]  /*2d10*/  ISETP.NE.AND P0, PT, R12, RZ, PT ;  /* 0x000000ff0c00720c */ /* 0x000fe40003f05270 */
[----:B------:R-:W-:Y:S02]  /*2d20*/  IADD3 R4, P1, PT, R8, 0x4, RZ ;  /* 0x0000000408047810 */ /* 0x000fe40007f3e0ff */
[----:B------:R-:W-:-:S02]  /*2d30*/  IADD3 R6, P2, PT, R6, 0x28, RZ ;  /* 0x0000002806067810 */ /* 0x000fc40007f5e0ff */
[----:B------:R-:W-:Y:S01]  /*2d40*/  IADD3 R14, P3, PT, R10, 0x28, RZ ;  /* 0x000000280a0e7810 */ /* 0x000fe20007f7e0ff */
[----:B------:R-:W-:Y:S02]  /*2d50*/  IMAD.X R5, RZ, RZ, R9, P1 ;  /* 0x000000ffff057224 */ /* 0x000fe400008e0609 */
[----:B------:R-:W-:Y:S02]  /*2d60*/  IMAD.X R7, RZ, RZ, R7, P2 ;  /* 0x000000ffff077224 */ /* 0x000fe400010e0607 */
[----:B------:R1:W-:Y:S01]  /*2d70*/  STG.E desc[UR4][R10.64+0x10], R13 ;  /* 0x0000100d0a007986 */ /* 0x0003e2000c101904 */
[----:B------:R-:W-:Y:S01]  /*2d80*/  IMAD.X R15, RZ, RZ, R11, P3 ;  /* 0x000000ffff0f7224 */ /* 0x000fe200018e060b */
[----:B------:R-:W-:Y:S06]  /*2d90*/  @P0 BRA `(.L_x_79) ;  /* 0xfffffff000980947 */ /* 0x000fec000383ffff */
[----:B------:R-:W-:Y:S05]  /*2da0*/  EXIT ;  /* 0x000000000000794d */ /* 0x000fea0003800000 */
        .weak           $__internal_0_$__cuda_sm3x_div_rn_noftz_f32_slowpath
        .type           $__internal_0_$__cuda_sm3x_div_rn_noftz_f32_slowpath,@function
        .size           $__internal_0_$__cuda_sm3x_div_rn_noftz_f32_slowpath,($_Z18activation_softmaxPfS_S_i$__internal_accurate_pow - $__internal_0_$__cuda_sm3x_div_rn_noftz_f32_slowpath)
$__internal_0_$__cuda_sm3x_div_rn_noftz_f32_slowpath:
[----:B------:R-:W-:Y:S01]  /*2db0*/  SHF.R.U32.HI R14, RZ, 0x17, R5 ;  /* 0x00000017ff0e7819 */ /* 0x000fe20000011605 */
[----:B------:R-:W-:Y:S01]  /*2dc0*/  BSSY.RECONVERGENT B1, `(.L_x_80) ;  /* 0x0000062000017945 */ /* 0x000fe20003800200 */
[----:B------:R-:W-:Y:S02]  /*2dd0*/  SHF.R.U32.HI R13, RZ, 0x17, R0 ;  /* 0x00000017ff0d7819 */ /* 0x000fe40000011600 */
[----:B------:R-:W-:Y:S02]  /*2de0*/  LOP3.LUT R18, R14, 0xff, RZ, 0xc0, !PT ;  /* 0x000000ff0e127812 */ /* 0x000fe400078ec0ff */
[----:B------:R-:W-:-:S03]  /*2df0*/  LOP3.LUT R16, R13, 0xff, RZ, 0xc0, !PT ;  /* 0x000000ff0d107812 */ /* 0x000fc600078ec0ff */
[----:B------:R-:W-:Y:S01]  /*2e00*/  VIADD R15, R18, 0xffffffff ;  /* 0xffffffff120f7836 */ /* 0x000fe20000000000 */
[----:B------:R-:W-:-:S04]  /*2e10*/  IADD3 R14, PT, PT, R16, -0x1, RZ ;  /* 0xffffffff100e7810 */ /* 0x000fc80007ffe0ff */
[----:B------:R-:W-:-:S04]  /*2e20*/  ISETP.GT.U32.AND P0, PT, R15, 0xfd, PT ;  /* 0x000000fd0f00780c */ /* 0x000fc80003f04070 */
[----:B------:R-:W-:-:S13]  /*2e30*/  ISETP.GT.U32.OR P0, PT, R14, 0xfd, P0 ;  /* 0x000000fd0e00780c */ /* 0x000fda0000704470 */
[----:B------:R-:W-:Y:S01]  /*2e40*/  @!P0 IMAD.MOV.U32 R13, RZ, RZ, RZ ;  /* 0x000000ffff0d8224 */ /* 0x000fe200078e00ff */
[----:B------:R-:W-:Y:S06]  /*2e50*/  @!P0 BRA `(.L_x_81) ;  /* 0x00000000005c8947 */ /* 0x000fec0003800000 */
[----:B------:R-:W-:Y:S02]  /*2e60*/  FSETP.GTU.FTZ.AND P0, PT, |R0|, +INF , PT ;  /* 0x7f8000000000780b */ /* 0x000fe40003f1c200 */
[----:B------:R-:W-:-:S04]  /*2e70*/  FSETP.GTU.FTZ.AND P1, PT, |R5|, +INF , PT ;  /* 0x7f8000000500780b */ /* 0x000fc80003f3c200 */
[----:B------:R-:W-:-:S13]  /*2e80*/  PLOP3.LUT P0, PT, P0, P1, PT, 0xf8, 0x8f ;  /* 0x00000000008f781c */ /* 0x000fda0000703f70 */
[----:B------:R-:W-:Y:S05]  /*2e90*/  @P0 BRA `(.L_x_82) ;  /* 0x00000004004c0947 */ /* 0x000fea0003800000 */
[----:B------:R-:W-:-:S13]  /*2ea0*/  LOP3.LUT P0, RZ, R5, 0x7fffffff, R0, 0xc8, !PT ;  /* 0x7fffffff05ff7812 */ /* 0x000fda000780c800 */
[----:B------:R-:W-:Y:S05]  /*2eb0*/  @!P0 BRA `(.L_x_83) ;  /* 0x00000004003c8947 */ /* 0x000fea0003800000 */
[C---:B------:R-:W-:Y:S02]  /*2ec0*/  FSETP.NEU.FTZ.AND P1, PT, |R0|.reuse, +INF , PT ;  /* 0x7f8000000000780b */ /* 0x040fe40003f3d200 */
[----:B------:R-:W-:Y:S02]  /*2ed0*/  FSETP.NEU.FTZ.AND P2, PT, |R5|, +INF , PT ;  /* 0x7f8000000500780b */ /* 0x000fe40003f5d200 */
[----:B------:R-:W-:-:S11]  /*2ee0*/  FSETP.NEU.FTZ.AND P0, PT, |R0|, +INF , PT ;  /* 0x7f8000000000780b */ /* 0x000fd60003f1d200 */
[----:B------:R-:W-:Y:S05]  /*2ef0*/  @!P2 BRA !P1, `(.L_x_83) ;  /* 0x00000004002ca947 */ /* 0x000fea0004800000 */
[----:B------:R-:W-:-:S04]  /*2f00*/  LOP3.LUT P1, RZ, R0, 0x7fffffff, RZ, 0xc0, !PT ;  /* 0x7fffffff00ff7812 */ /* 0x000fc8000782c0ff */
[----:B------:R-:W-:-:S13]  /*2f10*/  PLOP3.LUT P1, PT, P2, P1, PT, 0x2f, 0xf2 ;  /* 0x0000000000f2781c */ /* 0x000fda0001722577 */
[----:B------:R-:W-:Y:S05]  /*2f20*/  @P1 BRA `(.L_x_84) ;  /* 0x0000000400181947 */ /* 0x000fea0003800000 */
[----:B------:R-:W-:-:S04]  /*2f30*/  LOP3.LUT P1, RZ, R5, 0x7fffffff, RZ, 0xc0, !PT ;  /* 0x7fffffff05ff7812 */ /* 0x000fc8000782c0ff */
[----:B------:R-:W-:-:S13]  /*2f40*/  PLOP3.LUT P0, PT, P0, P1, PT, 0x2f, 0xf2 ;  /* 0x0000000000f2781c */ /* 0x000fda0000702577 */
[----:B------:R-:W-:Y:S05]  /*2f50*/  @P0 BRA `(.L_x_85) ;  /* 0x0000000400000947 */ /* 0x000fea0003800000 */
[----:B------:R-:W-:Y:S02]  /*2f60*/  ISETP.GE.AND P0, PT, R14, RZ, PT ;  /* 0x000000ff0e00720c */ /* 0x000fe40003f06270 */
[----:B------:R-:W-:-:S11]  /*2f70*/  ISETP.GE.AND P1, PT, R15, RZ, PT ;  /* 0x000000ff0f00720c */ /* 0x000fd60003f26270 */
[----:B------:R-:W-:Y:S02]  /*2f80*/  @P0 IMAD.MOV.U32 R13, RZ, RZ, RZ ;  /* 0x000000ffff0d0224 */ /* 0x000fe400078e00ff */
[----:B------:R-:W-:Y:S01]  /*2f90*/  @!P0 FFMA R0, R0, 1.84467440737095516160e+19, RZ ;  /* 0x5f80000000008823 */ /* 0x000fe200000000ff */
[----:B------:R-:W-:Y:S02]  /*2fa0*/  @!P0 IMAD.MOV.U32 R13, RZ, RZ, -0x40 ;  /* 0xffffffc0ff0d8424 */ /* 0x000fe400078e00ff */
[----:B------:R-:W-:Y:S02]  /*2fb0*/  @!P1 FFMA R5, R5, 1.84467440737095516160e+19, RZ ;  /* 0x5f80000005059823 */ /* 0x000fe400000000ff */
[----:B------:R-:W-:-:S07]  /*2fc0*/  @!P1 VIADD R13, R13, 0x40 ;  /* 0x000000400d0d9836 */ /* 0x000fce0000000000 */
.L_x_81:
[----:B------:R-:W-:Y:S01]  /*2fd0*/  LEA R14, R18, 0xc0800000, 0x17 ;  /* 0xc0800000120e7811 */ /* 0x000fe200078eb8ff */
[----:B------:R-:W-:Y:S03]  /*2fe0*/  BSSY.RECONVERGENT B2, `(.L_x_86) ;  /* 0x0000036000027945 */ /* 0x000fe60003800200 */
[----:B------:R-:W-:Y:S01]  /*2ff0*/  IADD3 R14, PT, PT, -R14, R5, RZ ;  /* 0x000000050e0e7210 */ /* 0x000fe20007ffe1ff */
[----:B------:R-:W-:-:S03]  /*3000*/  VIADD R5, R16, 0xffffff81 ;  /* 0xffffff8110057836 */ /* 0x000fc60000000000 */
[----:B------:R0:W1:Y:S01]  /*3010*/  MUFU.RCP R15, R14 ;  /* 0x0000000e000f7308 */ /* 0x0000620000001000 */
[----:B------:R-:W-:Y:S01]  /*3020*/  FADD.FTZ R17, -R14, -RZ ;  /* 0x800000ff0e117221 */ /* 0x000fe20000010100 */
[C---:B------:R-:W-:Y:S01]  /*3030*/  IMAD R0, R5.reuse, -0x800000, R0 ;  /* 0xff80000005007824 */ /* 0x040fe200078e0200 */
[----:B0-----:R-:W-:-:S05]  /*3040*/  IADD3 R14, PT, PT, R5, 0x7f, -R18 ;  /* 0x0000007f050e7810 */ /* 0x001fca0007ffe812 */
[----:B------:R-:W-:Y:S02]  /*3050*/  IMAD.IADD R14, R14, 0x1, R13 ;  /* 0x000000010e0e7824 */ /* 0x000fe400078e020d */
[----:B-1----:R-:W-:-:S04]  /*3060*/  FFMA R16, R15, R17, 1 ;  /* 0x3f8000000f107423 */ /* 0x002fc80000000011 */
[----:B------:R-:W-:-:S04]  /*3070*/  FFMA R20, R15, R16, R15 ;  /* 0x000000100f147223 */ /* 0x000fc8000000000f */
[----:B------:R-:W-:-:S04]  /*3080*/  FFMA R15, R0, R20, RZ ;  /* 0x00000014000f7223 */ /* 0x000fc800000000ff */
[----:B------:R-:W-:-:S04]  /*3090*/  FFMA R16, R17, R15, R0 ;  /* 0x0000000f11107223 */ /* 0x000fc80000000000 */
[----:B------:R-:W-:-:S04]  /*30a0*/  FFMA R19, R20, R16, R15 ;  /* 0x0000001014137223 */ /* 0x000fc8000000000f */
[----:B------:R-:W-:-:S04]  /*30b0*/  FFMA R16, R17, R19, R0 ;  /* 0x0000001311107223 */ /* 0x000fc80000000000 */
[----:B------:R-:W-:-:S05]  /*30c0*/  FFMA R15, R20, R16, R19 ;  /* 0x00000010140f7223 */ /* 0x000fca0000000013 */
[----:B------:R-:W-:-:S04]  /*30d0*/  SHF.R.U32.HI R0, RZ, 0x17, R15 ;  /* 0x00000017ff007819 */ /* 0x000fc8000001160f */
[----:B------:R-:W-:-:S05]  /*30e0*/  LOP3.LUT R0, R0, 0xff, RZ, 0xc0, !PT ;  /* 0x000000ff00007812 */ /* 0x000fca00078ec0ff */
[----:B------:R-:W-:-:S04]  /*30f0*/  IMAD.IADD R17, R0, 0x1, R14 ;  /* 0x0000000100117824 */ /* 0x000fc800078e020e */
[----:B------:R-:W-:-:S05]  /*3100*/  VIADD R0, R17, 0xffffffff ;  /* 0xffffffff11007836 */ /* 0x000fca0000000000 */
[----:B------:R-:W-:-:S13]  /*3110*/  ISETP.GE.U32.AND P0, PT, R0, 0xfe, PT ;  /* 0x000000fe0000780c */ /* 0x000fda0003f06070 */
[----:B------:R-:W-:Y:S05]  /*3120*/  @!P0 BRA `(.L_x_87) ;  /* 0x0000000000808947 */ /* 0x000fea0003800000 */
[----:B------:R-:W-:-:S13]  /*3130*/  ISETP.GT.AND P0, PT, R17, 0xfe, PT ;  /* 0x000000fe1100780c */ /* 0x000fda0003f04270 */
[----:B------:R-:W-:Y:S05]  /*3140*/  @P0 BRA `(.L_x_88) ;  /* 0x00000000006c0947 */ /* 0x000fea0003800000 */
[----:B------:R-:W-:-:S13]  /*3150*/  ISETP.GE.AND P0, PT, R17, 0x1, PT ;  /* 0x000000011100780c */ /* 0x000fda0003f06270 */
[----:B------:R-:W-:Y:S05]  /*3160*/  @P0 BRA `(.L_x_89) ;  /* 0x0000000000740947 */ /* 0x000fea0003800000 */
[----:B------:R-:W-:Y:S02]  /*3170*/  ISETP.GE.AND P0, PT, R17, -0x18, PT ;  /* 0xffffffe81100780c */ /* 0x000fe40003f06270 */
[----:B------:R-:W-:-:S11]  /*3180*/  LOP3.LUT R15, R15, 0x80000000, RZ, 0xc0, !PT ;  /* 0x800000000f0f7812 */ /* 0x000fd600078ec0ff */
[----:B------:R-:W-:Y:S05]  /*3190*/  @!P0 BRA `(.L_x_89) ;  /* 0x0000000000688947 */ /* 0x000fea0003800000 */
[CCC-:B------:R-:W-:Y:S01]  /*31a0*/  FFMA.RZ R0, R20.reuse, R16.reuse, R19.reuse ;  /* 0x0000001014007223 */ /* 0x1c0fe2000000c013 */
[C---:B------:R-:W-:Y:S01]  /*31b0*/  IADD3 R14, PT, PT, R17.reuse, 0x20, RZ ;  /* 0x00000020110e7810 */ /* 0x040fe20007ffe0ff */
[-CC-:B------:R-:W-:Y:S01]  /*31c0*/  FFMA.RM R5, R20, R16.reuse, R19.reuse ;  /* 0x0000001014057223 */ /* 0x180fe20000004013 */
[C---:B------:R-:W-:Y:S02]  /*31d0*/  ISETP.NE.AND P2, PT, R17.reuse, RZ, PT ;  /* 0x000000ff1100720c */ /* 0x040fe40003f45270 */
[----:B------:R-:W-:Y:S01]  /*31e0*/  LOP3.LUT R13, R0, 0x7fffff, RZ, 0xc0, !PT ;  /* 0x007fffff000d7812 */ /* 0x000fe200078ec0ff */
[----:B------:R-:W-:Y:S01]  /*31f0*/  FFMA.RP R0, R20, R16, R19 ;  /* 0x0000001014007223 */ /* 0x000fe20000008013 */
[----:B------:R-:W-:Y:S01]  /*3200*/  IMAD.MOV R16, RZ, RZ, -R17 ;  /* 0x000000ffff107224 */ /* 0x000fe200078e0a11 */
[----:B------:R-:W-:Y:S02]  /*3210*/  ISETP.NE.AND P1, PT, R17, RZ, PT ;  /* 0x000000ff1100720c */ /* 0x000fe40003f25270 */
[----:B------:R-:W-:-:S02]  /*3220*/  LOP3.LUT R13, R13, 0x800000, RZ, 0xfc, !PT ;  /* 0x008000000d0d7812 */ /* 0x000fc400078efcff */
[----:B------:R-:W-:Y:S02]  /*3230*/  FSETP.NEU.FTZ.AND P0, PT, R0, R5, PT ;  /* 0x000000050000720b */ /* 0x000fe40003f1d000 */
[----:B------:R-:W-:Y:S02]  /*3240*/  SHF.L.U32 R14, R13, R14, RZ ;  /* 0x0000000e0d0e7219 */ /* 0x000fe400000006ff */
[----:B------:R-:W-:Y:S02]  /*3250*/  SEL R0, R16, RZ, P2 ;  /* 0x000000ff10007207 */ /* 0x000fe40001000000 */
[----:B------:R-:W-:Y:S02]  /*3260*/  ISETP.NE.AND P1, PT, R14, RZ, P1 ;  /* 0x000000ff0e00720c */ /* 0x000fe40000f25270 */
[----:B------:R-:W-:Y:S02]  /*3270*/  SHF.R.U32.HI R0, RZ, R0, R13 ;  /* 0x00000000ff007219 */ /* 0x000fe4000001160d */
[----:B------:R-:W-:-:S02]  /*3280*/  PLOP3.LUT P0, PT, P0, P1, PT, 0xf8, 0x8f ;  /* 0x00000000008f781c */ /* 0x000fc40000703f70 */
[----:B------:R-:W-:Y:S02]  /*3290*/  SHF.R.U32.HI R14, RZ, 0x1, R0 ;  /* 0x00000001ff0e7819 */ /* 0x000fe40000011600 */
[----:B------:R-:W-:-:S04]  /*32a0*/  SEL R5, RZ, 0x1, !P0 ;  /* 0x00000001ff057807 */ /* 0x000fc80004000000 */
[----:B------:R-:W-:-:S04]  /*32b0*/  LOP3.LUT R5, R5, 0x1, R14, 0xf8, !PT ;  /* 0x0000000105057812 */ /* 0x000fc800078ef80e */
[----:B------:R-:W-:-:S05]  /*32c0*/  LOP3.LUT R5, R5, R0, RZ, 0xc0, !PT ;  /* 0x0000000005057212 */ /* 0x000fca00078ec0ff */
[----:B------:R-:W-:-:S05]  /*32d0*/  IMAD.IADD R14, R14, 0x1, R5 ;  /* 0x000000010e0e7824 */ /* 0x000fca00078e0205 */
[----:B------:R-:W-:Y:S01]  /*32e0*/  LOP3.LUT R15, R14, R15, RZ, 0xfc, !PT ;  /* 0x0000000f0e0f7212 */ /* 0x000fe200078efcff */
[----:B------:R-:W-:Y:S06]  /*32f0*/  BRA `(.L_x_89) ;  /* 0x0000000000107947 */ /* 0x000fec0003800000 */
.L_x_88:
[----:B------:R-:W-:-:S04]  /*3300*/  LOP3.LUT R15, R15, 0x80000000, RZ, 0xc0, !PT ;  /* 0x800000000f0f7812 */ /* 0x000fc800078ec0ff */
[----:B------:R-:W-:Y:S01]  /*3310*/  LOP3.LUT R15, R15, 0x7f800000, RZ, 0xfc, !PT ;  /* 0x7f8000000f0f7812 */ /* 0x000fe200078efcff */
[----:B------:R-:W-:Y:S06]  /*3320*/  BRA `(.L_x_89) ;  /* 0x0000000000047947 */ /* 0x000fec0003800000 */
.L_x_87:
[----:B------:R-:W-:-:S07]  /*3330*/  IMAD R15, R14, 0x800000, R15 ;  /* 0x008000000e0f7824 */ /* 0x000fce00078e020f */
.L_x_89:
[----:B------:R-:W-:Y:S05]  /*3340*/  BSYNC.RECONVERGENT B2 ;  /* 0x0000000000027941 */ /* 0x000fea0003800200 */
.L_x_86:
[----:B------:R-:W-:Y:S05]  /*3350*/  BRA `(.L_x_90) ;  /* 0x0000000000207947 */ /* 0x000fea0003800000 */
.L_x_85:
[----:B------:R-:W-:-:S04]  /*3360*/  LOP3.LUT R0, R5, 0x80000000, R0, 0x48, !PT ;  /* 0x8000000005007812 */ /* 0x000fc800078e4800 */
[----:B------:R-:W-:Y:S01]  /*3370*/  LOP3.LUT R15, R0, 0x7f800000, RZ, 0xfc, !PT ;  /* 0x7f800000000f7812 */ /* 0x000fe200078efcff */
[----:B------:R-:W-:Y:S06]  /*3380*/  BRA `(.L_x_90) ;  /* 0x0000000000147947 */ /* 0x000fec0003800000 */
.L_x_84:
[----:B------:R-:W-:Y:S01]  /*3390*/  LOP3.LUT R15, R5, 0x80000000, R0, 0x48, !PT ;  /* 0x80000000050f7812 */ /* 0x000fe200078e4800 */
[----:B------:R-:W-:Y:S06]  /*33a0*/  BRA `(.L_x_90) ;  /* 0x00000000000c7947 */ /* 0x000fec0003800000 */
.L_x_83:
[----:B------:R-:W0:Y:S01]  /*33b0*/  MUFU.RSQ R15, -QNAN ;  /* 0xffc00000000f7908 */ /* 0x000e220000001400 */
[----:B------:R-:W-:Y:S05]  /*33c0*/  BRA `(.L_x_90) ;  /* 0x0000000000047947 */ /* 0x000fea0003800000 */
.L_x_82:
[----:B------:R-:W-:-:S07]  /*33d0*/  FADD.FTZ R15, R0, R5 ;  /* 0x00000005000f7221 */ /* 0x000fce0000010000 */
.L_x_90:
[----:B------:R-:W-:Y:S05]  /*33e0*/  BSYNC.RECONVERGENT B1 ;  /* 0x0000000000017941 */ /* 0x000fea0003800200 */
.L_x_80:
[----:B------:R-:W-:Y:S02]  /*33f0*/  HFMA2 R5, -RZ, RZ, 0, 0 ;  /* 0x00000000ff057431 */ /* 0x000fe400000001ff */
[----:B0-----:R-:W-:Y:S02]  /*3400*/  IMAD.MOV.U32 R13, RZ, RZ, R15 ;  /* 0x000000ffff0d7224 */ /* 0x001fe400078e000f */
[----:B------:R-:W-:Y:S05]  /*3410*/  RET.REL.NODEC R4 `(_Z18activation_softmaxPfS_S_i) ;  /* 0xffffffc804f87950 */ /* 0x000fea0003c3ffff */
        .type           $_Z18activation_softmaxPfS_S_i$__internal_accurate_pow,@function
        .size           $_Z18activation_softmaxPfS_S_i$__internal_accurate_pow,(.L_x_101 - $_Z18activation_softmaxPfS_S_i$__internal_accurate_pow)
$_Z18activation_softmaxPfS_S_i$__internal_accurate_pow:
[----:B------:R-:W0:Y:S01]  /*3420*/  MUFU.RCP64H R29, 2.35913848876953125 ;  /* 0x4002df84001d7908 */ /* 0x000e220000001800 */
[----:B------:R-:W-:Y:S01]  /*3430*/  IMAD.MOV.U32 R16, RZ, RZ, -0x352a8438 ;  /* 0xcad57bc8ff107424 */ /* 0x000fe200078e00ff */
[----:B------:R-:W-:Y:S01]  /*3440*/  UMOV UR4, 0x56abde40 ;  /* 0x56abde4000047882 */ /* 0x000fe20000000000 */
[----:B------:R-:W-:Y:S01]  /*3450*/  IMAD.MOV.U32 R17, RZ, RZ, 0x4002df84 ;  /* 0x4002df84ff117424 */ /* 0x000fe200078e00ff */
[----:B------:R-:W-:Y:S01]  /*3460*/  UMOV UR5, 0x3fd6fc26 ;  /* 0x3fd6fc2600057882 */ /* 0x000fe20000000000 */
[----:B------:R-:W-:Y:S01]  /*3470*/  IMAD.MOV.U32 R28, RZ, RZ, RZ ;  /* 0x000000ffff1c7224 */ /* 0x000fe200078e00ff */
[----:B------:R-:W-:Y:S01]  /*3480*/  MOV R19, 0x3ed0f5d2 ;  /* 0x3ed0f5d200137802 */ /* 0x000fe20000000f00 */
[----:B------:R-:W-:Y:S01]  /*3490*/  IMAD.MOV.U32 R18, RZ, RZ, 0x41ad3b5a ;  /* 0x41ad3b5aff127424 */ /* 0x000fe200078e00ff */
[----:B------:R-:W-:Y:S01]  /*34a0*/  UMOV UR6, 0x7d2cafe2 ;  /* 0x7d2cafe200067882 */ /* 0x000fe20000000000 */
[----:B------:R-:W-:Y:S02]  /*34b0*/  UMOV UR7, 0x3eb0f5ff ;  /* 0x3eb0f5ff00077882 */ /* 0x000fe40000000000 */
[----:B0-----:R-:W-:-:S08]  /*34c0*/  DFMA R16, R28, -R16, 1 ;  /* 0x3ff000001c10742b */ /* 0x001fd00000000810 */
[----:B------:R-:W-:-:S08]  /*34d0*/  DFMA R16, R16, R16, R16 ;  /* 0x000000101010722b */ /* 0x000fd00000000010 */
[----:B------:R-:W-:-:S08]  /*34e0*/  DFMA R28, R28, R16, R28 ;  /* 0x000000101c1c722b */ /* 0x000fd0000000001c */
[----:B------:R-:W-:-:S08]  /*34f0*/  DMUL R16, R28, UR4 ;  /* 0x000000041c107c28 */ /* 0x000fd00008000000 */
[----:B------:R-:W-:-:S08]  /*3500*/  DFMA R16, R28, UR4, R16 ;  /* 0x000000041c107c2b */ /* 0x000fd00008000010 */
[CC--:B------:R-:W-:Y:S02]  /*3510*/  DMUL R26, R16.reuse, R16.reuse ;  /* 0x00000010101a7228 */ /* 0x0c0fe40000000000 */
[C---:B------:R-:W-:Y:S02]  /*3520*/  DADD R20, -R16.reuse, UR4 ;  /* 0x0000000410147e29 */ /* 0x040fe40008000100 */
[----:B------:R-:W-:-:S04]  /*3530*/  DMUL R32, R16, R16 ;  /* 0x0000001010207228 */ /* 0x000fc80000000000 */
[----:B------:R-:W-:Y:S01]  /*3540*/  DFMA R18, R26, UR6, R18 ;  /* 0x000000061a127c2b */ /* 0x000fe20008000012 */
[----:B------:R-:W-:Y:S01]  /*3550*/  UMOV UR6, 0x75488a3f ;  /* 0x75488a3f00067882 */ /* 0x000fe20000000000 */
[----:B------:R-:W-:Y:S01]  /*3560*/  UMOV UR7, 0x3ef3b20a ;  /* 0x3ef3b20a00077882 */ /* 0x000fe20000000000 */
[----:B------:R-:W-:-:S05]  /*3570*/  DADD R20, R20, R20 ;  /* 0x0000000014147229 */ /* 0x000fca0000000014 */
[----:B------:R-:W-:Y:S01]  /*3580*/  DFMA R22, R26, R18, UR6 ;  /* 0x000000061a167e2b */ /* 0x000fe20008000012 */
[----:B------:R-:W-:Y:S01]  /*3590*/  UMOV UR6, 0xe4faecd5 ;  /* 0xe4faecd500067882 */ /* 0x000fe20000000000 */
[----:B------:R-:W-:Y:S01]  /*35a0*/  UMOV UR7, 0x3f1745cd ;  /* 0x3f1745cd00077882 */ /* 0x000fe20000000000 */
[----:B------:R-:W-:Y:S01]  /*35b0*/  DFMA R20, -R16, UR4, R20 ;  /* 0x0000000410147c2b */ /* 0x000fe20008000114 */
[----:B------:R-:W-:Y:S01]  /*35c0*/  UMOV UR4, 0xb9e7b0 ;  /* 0x00b9e7b000047882 */ /* 0x000fe20000000000 */
[----:B------:R-:W-:-:S03]  /*35d0*/  UMOV UR5, 0x3c46a4cb ;  /* 0x3c46a4cb00057882 */ /* 0x000fc60000000000 */
[----:B------:R-:W-:Y:S01]  /*35e0*/  DFMA R22, R26, R22, UR6 ;  /* 0x000000061a167e2b */ /* 0x000fe20008000016 */
[----:B------:R-:W-:Y:S01]  /*35f0*/  UMOV UR6, 0x258a578b ;  /* 0x258a578b00067882 */ /* 0x000fe20000000000 */
[----:B------:R-:W-:Y:S01]  /*3600*/  UMOV UR7, 0x3f3c71c7 ;  /* 0x3f3c71c700077882 */ /* 0x000fe20000000000 */
[----:B------:R-:W-:-:S05]  /*3610*/  DMUL R20, R28, R20 ;  /* 0x000000141c147228 */ /* 0x000fca0000000000 */
[----:B------:R-:W-:Y:S01]  /*3620*/  DFMA R22, R26, R22, UR6 ;  /* 0x000000061a167e2b */ /* 0x000fe20008000016 */
[----:B------:R-:W-:Y:S01]  /*3630*/  UMOV UR6, 0x9242b910 ;  /* 0x9242b91000067882 */ /* 0x000fe20000000000 */
[----:B------:R-:W-:-:S03]  /*3640*/  UMOV UR7, 0x3f624924 ;  /* 0x3f62492400077882 */ /* 0x000fc60000000000 */
[----:B------:R-:W-:Y:S02]  /*3650*/  VIADD R29, R21, 0x100000 ;  /* 0x00100000151d7836 */ /* 0x000fe40000000000 */
[----:B------:R-:W-:Y:S01]  /*3660*/  IMAD.MOV.U32 R28, RZ, RZ, R20 ;  /* 0x000000ffff1c7224 */ /* 0x000fe200078e0014 */
[----:B------:R-:W-:Y:S01]  /*3670*/  DFMA R22, R26, R22, UR6 ;  /* 0x000000061a167e2b */ /* 0x000fe20008000016 */
[----:B------:R-:W-:Y:S01]  /*3680*/  UMOV UR6, 0x99999dfb ;  /* 0x99999dfb00067882 */ /* 0x000fe20000000000 */
[----:B------:R-:W-:-:S06]  /*3690*/  UMOV UR7, 0x3f899999 ;  /* 0x3f89999900077882 */ /* 0x000fcc0000000000 */
[----:B------:R-:W-:Y:S01]  /*36a0*/  DFMA R22, R26, R22, UR6 ;  /* 0x000000061a167e2b */ /* 0x000fe20008000016 */
[----:B------:R-:W-:Y:S01]  /*36b0*/  UMOV UR6, 0x55555555 ;  /* 0x5555555500067882 */ /* 0x000fe20000000000 */
[----:B------:R-:W-:-:S06]  /*36c0*/  UMOV UR7, 0x3fb55555 ;  /* 0x3fb5555500077882 */ /* 0x000fcc0000000000 */
[----:B------:R-:W-:-:S08]  /*36d0*/  DFMA R18, R26, R22, UR6 ;  /* 0x000000061a127e2b */ /* 0x000fd00008000016 */
[----:B------:R-:W-:-:S08]  /*36e0*/  DADD R24, -R18, UR6 ;  /* 0x0000000612187e29 */ /* 0x000fd00008000100 */
[----:B------:R-:W-:Y:S02]  /*36f0*/  DFMA R24, R26, R22, R24 ;  /* 0x000000161a18722b */ /* 0x000fe40000000018 */
[C---:B------:R-:W-:Y:S02]  /*3700*/  DFMA R26, R16.reuse, R16, -R32 ;  /* 0x00000010101a722b */ /* 0x040fe40000000820 */
[----:B------:R-:W-:-:S04]  /*3710*/  DMUL R22, R16, R32 ;  /* 0x0000002010167228 */ /* 0x000fc80000000000 */
[----:B------:R-:W-:Y:S01]  /*3720*/  DADD R24, R24, -UR4 ;  /* 0x8000000418187e29 */ /* 0x000fe20008000000 */
[----:B------:R-:W-:Y:S01]  /*3730*/  UMOV UR4, 0x0 ;  /* 0x0000000000047882 */ /* 0x000fe20000000000 */
[C---:B------:R-:W-:Y:S01]  /*3740*/  DFMA R26, R16.reuse, R28, R26 ;  /* 0x0000001c101a722b */ /* 0x040fe2000000001a */
[----:B------:R-:W-:Y:S01]  /*3750*/  UMOV UR5, 0x3ff00000 ;  /* 0x3ff0000000057882 */ /* 0x000fe20000000000 */
[----:B------:R-:W-:-:S04]  /*3760*/  DFMA R34, R16, R32, -R22 ;  /* 0x000000201022722b */ /* 0x000fc80000000816 */
[----:B------:R-:W-:-:S04]  /*3770*/  DADD R28, R18, R24 ;  /* 0x00000000121c7229 */ /* 0x000fc80000000018 */
[----:B------:R-:W-:-:S04]  /*3780*/  DFMA R34, R20, R32, R34 ;  /* 0x000000201422722b */ /* 0x000fc80000000022 */
[----:B------:R-:W-:Y:S02]  /*3790*/  DMUL R32, R28, R22 ;  /* 0x000000161c207228 */ /* 0x000fe40000000000 */
[----:B------:R-:W-:Y:S02]  /*37a0*/  DADD R18, R18, -R28 ;  /* 0x0000000012127229 */ /* 0x000fe4000000081c */
[----:B------:R-:W-:-:S04]  /*37b0*/  DFMA R26, R16, R26, R34 ;  /* 0x0000001a101a722b */ /* 0x000fc80000000022 */
[----:B------:R-:W-:Y:S02]  /*37c0*/  DFMA R34, R28, R22, -R32 ;  /* 0x000000161c22722b */ /* 0x000fe40000000820 */
[----:B------:R-:W-:-:S06]  /*37d0*/  DADD R18, R24, R18 ;  /* 0x0000000018127229 */ /* 0x000fcc0000000012 */
[----:B------:R-:W-:-:S08]  /*37e0*/  DFMA R24, R28, R26, R34 ;  /* 0x0000001a1c18722b */ /* 0x000fd00000000022 */
[----:B------:R-:W-:-:S08]  /*37f0*/  DFMA R24, R18, R22, R24 ;  /* 0x000000161218722b */ /* 0x000fd00000000018 */
[----:B------:R-:W-:-:S08]  /*3800*/  DADD R22, R32, R24 ;  /* 0x0000000020167229 */ /* 0x000fd00000000018 */
[--C-:B------:R-:W-:Y:S02]  /*3810*/  DADD R18, R16, R22.reuse ;  /* 0x0000000010127229 */ /* 0x100fe40000000016 */
[----:B------:R-:W-:-:S06]  /*3820*/  DADD R32, R32, -R22 ;  /* 0x0000000020207229 */ /* 0x000fcc0000000816 */
[----:B------:R-:W-:Y:S02]  /*3830*/  DADD R16, R16, -R18 ;  /* 0x0000000010107229 */ /* 0x000fe40000000812 */
[----:B------:R-:W-:-:S06]  /*3840*/  DADD R32, R24, R32 ;  /* 0x0000000018207229 */ /* 0x000fcc0000000020 */
[----:B------:R-:W-:-:S08]  /*3850*/  DADD R16, R22, R16 ;  /* 0x0000000016107229 */ /* 0x000fd00000000010 */
[----:B------:R-:W-:-:S08]  /*3860*/  DADD R16, R32, R16 ;  /* 0x0000000020107229 */ /* 0x000fd00000000010 */
[----:B------:R-:W-:Y:S01]  /*3870*/  DADD R24, R20, R16 ;  /* 0x0000000014187229 */ /* 0x000fe20000000010 */
[----:B------:R-:W-:Y:S01]  /*3880*/  IMAD.MOV.U32 R16, RZ, RZ, -0x105c611 ;  /* 0xfefa39efff107424 */ /* 0x000fe200078e00ff */
[----:B------:R-:W-:Y:S01]  /*3890*/  MOV R20, 0xfefa39ef ;  /* 0xfefa39ef00147802 */ /* 0x000fe20000000f00 */
[----:B------:R-:W-:Y:S02]  /*38a0*/  IMAD.MOV.U32 R17, RZ, RZ, 0x3fe62e42 ;  /* 0x3fe62e42ff117424 */ /* 0x000fe400078e00ff */
[----:B------:R-:W-:-:S03]  /*38b0*/  IMAD.MOV.U32 R21, RZ, RZ, 0x3fe62e42 ;  /* 0x3fe62e42ff157424 */ /* 0x000fc600078e00ff */
[----:B------:R-:W-:-:S08]  /*38c0*/  DADD R22, R18, R24 ;  /* 0x0000000012167229 */ /* 0x000fd00000000018 */
[--C-:B------:R-:W-:Y:S02]  /*38d0*/  DFMA R16, R16, UR4, R22.reuse ;  /* 0x0000000410107c2b */ /* 0x100fe40008000016 */
[----:B------:R-:W-:-:S06]  /*38e0*/  DADD R26, R18, -R22 ;  /* 0x00000000121a7229 */ /* 0x000fcc0000000816 */
[----:B------:R-:W-:Y:S02]  /*38f0*/  DFMA R18, -R20, 1, R16 ;  /* 0x3ff000001412782b */ /* 0x000fe40000000110 */
[----:B------:R-:W-:Y:S01]  /*3900*/  DADD R26, R24, R26 ;  /* 0x00000000181a7229 */ /* 0x000fe2000000001a */
[----:B------:R-:W-:-:S05]  /*3910*/  LOP3.LUT R24, R11, 0xff0fffff, RZ, 0xc0, !PT ;  /* 0xff0fffff0b187812 */ /* 0x000fca00078ec0ff */
[----:B------:R-:W-:Y:S01]  /*3920*/  DADD R18, -R22, R18 ;  /* 0x0000000016127229 */ /* 0x000fe20000000112 */
[----:B------:R-:W-:Y:S02]  /*3930*/  IMAD.MOV.U32 R22, RZ, RZ, 0x3b39803f ;  /* 0x3b39803fff167424 */ /* 0x000fe400078e00ff */
[----:B------:R-:W-:-:S05]  /*3940*/  IMAD.MOV.U32 R23, RZ, RZ, 0x3c7abc9e ;  /* 0x3c7abc9eff177424 */ /* 0x000fca00078e00ff */
[----:B------:R-:W-:Y:S01]  /*3950*/  DADD R26, R26, -R18 ;  /* 0x000000001a1a7229 */ /* 0x000fe20000000812 */
[----:B------:R-:W-:-:S05]  /*3960*/  IMAD.SHL.U32 R18, R11, 0x2, RZ ;  /* 0x000000020b127824 */ /* 0x000fca00078e00ff */
[----:B------:R-:W-:Y:S02]  /*3970*/  ISETP.GT.U32.AND P1, PT, R18, -0x2000001, PT ;  /* 0xfdffffff1200780c */ /* 0x000fe40003f24070 */
[----:B------:R-:W-:Y:S01]  /*3980*/  DFMA R22, R22, UR4, R26 ;  /* 0x0000000416167c2b */ /* 0x000fe2000800001a */
[----:B------:R-:W-:Y:S01]  /*3990*/  UMOV UR4, 0x3b39803f ;  /* 0x3b39803f00047882 */ /* 0x000fe20000000000 */
[----:B------:R-:W-:Y:S01]  /*39a0*/  UMOV UR5, 0x3c7abc9e ;  /* 0x3c7abc9e00057882 */ /* 0x000fe20000000000 */
[----:B------:R-:W-:-:S05]  /*39b0*/  SEL R11, R24, R11, P1 ;  /* 0x0000000b180b7207 */ /* 0x000fca0000800000 */
[----:B------:R-:W-:-:S08]  /*39c0*/  DADD R18, R16, R22 ;  /* 0x0000000010127229 */ /* 0x000fd00000000016 */
[----:B------:R-:W-:Y:S02]  /*39d0*/  DADD R16, R16, -R18 ;  /* 0x0000000010107229 */ /* 0x000fe40000000812 */
[----:B------:R-:W-:-:S06]  /*39e0*/  DMUL R24, R18, R10 ;  /* 0x0000000a12187228 */ /* 0x000fcc0000000000 */
[----:B------:R-:W-:Y:S02]  /*39f0*/  DADD R16, R22, R16 ;  /* 0x0000000016107229 */ /* 0x000fe40000000010 */
[----:B------:R-:W-:-:S08]  /*3a00*/  DFMA R18, R18, R10, -R24 ;  /* 0x0000000a1212722b */ /* 0x000fd00000000818 */
[----:B------:R-:W-:Y:S01]  /*3a10*/  DFMA R18, R16, R10, R18 ;  /* 0x0000000a1012722b */ /* 0x000fe20000000012 */
[----:B------:R-:W-:Y:S01]  /*3a20*/  MOV R16, 0x652b82fe ;  /* 0x652b82fe00107802 */ /* 0x000fe20000000f00 */
[----:B------:R-:W-:-:S06]  /*3a30*/  IMAD.MOV.U32 R17, RZ, RZ, 0x3ff71547 ;  /* 0x3ff71547ff117424 */ /* 0x000fcc00078e00ff */
[----:B------:R-:W-:-:S08]  /*3a40*/  DADD R10, R24, R18 ;  /* 0x00000000180a7229 */ /* 0x000fd00000000012 */
[----:B------:R-:W-:Y:S02]  /*3a50*/  DFMA R16, R10, R16, 6.75539944105574400000e+15 ;  /* 0x433800000a10742b */ /* 0x000fe40000000010 */
[----:B------:R-:W-:-:S06]  /*3a60*/  FSETP.GEU.AND P1, PT, |R11|, 4.1917929649353027344, PT ;  /* 0x4086232b0b00780b */ /* 0x000fcc0003f2e200 */
[----:B------:R-:W-:-:S08]  /*3a70*/  DADD R22, R16, -6.75539944105574400000e+15 ;  /* 0xc338000010167429 */ /* 0x000fd00000000000 */
[----:B------:R-:W-:-:S08]  /*3a80*/  DFMA R20, R22, -R20, R10 ;  /* 0x800000141614722b */ /* 0x000fd0000000000a */
[----:B------:R-:W-:Y:S01]  /*3a90*/  DFMA R22, R22, -UR4, R20 ;  /* 0x8000000416167c2b */ /* 0x000fe20008000014 */
[----:B------:R-:W-:Y:S01]  /*3aa0*/  UMOV UR4, 0x69ce2bdf ;  /* 0x69ce2bdf00047882 */ /* 0x000fe20000000000 */
[----:B------:R-:W-:Y:S01]  /*3ab0*/  IMAD.MOV.U32 R20, RZ, RZ, -0x35dec16 ;  /* 0xfca213eaff147424 */ /* 0x000fe200078e00ff */
[----:B------:R-:W-:Y:S01]  /*3ac0*/  UMOV UR5, 0x3e5ade15 ;  /* 0x3e5ade1500057882 */ /* 0x000fe20000000000 */
[----:B------:R-:W-:-:S06]  /*3ad0*/  IMAD.MOV.U32 R21, RZ, RZ, 0x3e928af3 ;  /* 0x3e928af3ff157424 */ /* 0x000fcc00078e00ff */
[----:B------:R-:W-:Y:S01]  /*3ae0*/  DFMA R20, R22, UR4, R20 ;  /* 0x0000000416147c2b */ /* 0x000fe20008000014 */
[----:B------:R-:W-:Y:S01]  /*3af0*/  UMOV UR4, 0x62401315 ;  /* 0x6240131500047882 */ /* 0x000fe20000000000 */
[----:B------:R-:W-:-:S06]  /*3b00*/  UMOV UR5, 0x3ec71dee ;  /* 0x3ec71dee00057882 */ /* 0x000fcc0000000000 */
[----:B------:R-:W-:Y:S01]  /*3b10*/  DFMA R20, R22, R20, UR4 ;  /* 0x0000000416147e2b */ /* 0x000fe20008000014 */
        /* <DEDUP_REMOVED lines=20> */
[----:B------:R-:W-:-:S08]  /*3c60*/  DFMA R20, R22, R20, UR4 ;  /* 0x0000000416147e2b */ /* 0x000fd00008000014 */
[----:B------:R-:W-:-:S08]  /*3c70*/  DFMA R20, R22, R20, 1 ;  /* 0x3ff000001614742b */ /* 0x000fd00000000014 */
[----:B------:R-:W-:Y:S02]  /*3c80*/  DFMA R20, R22, R20, 1 ;  /* 0x3ff000001614742b */ /* 0x000fe40000000014 */
[----:B------:R-:W-:-:S08]  /*3c90*/  DADD R22, R24, -R10 ;  /* 0x0000000018167229 */ /* 0x000fd0000000080a */
[----:B------:R-:W-:Y:S01]  /*3ca0*/  DADD R22, R18, R22 ;  /* 0x0000000012167229 */ /* 0x000fe20000000016 */
[----:B------:R-:W-:Y:S01]  /*3cb0*/  LEA R19, R16, R21, 0x14 ;  /* 0x0000001510137211 */ /* 0x000fe200078ea0ff */
[----:B------:R-:W-:Y:S01]  /*3cc0*/  IMAD.MOV.U32 R18, RZ, RZ, R20 ;  /* 0x000000ffff127224 */ /* 0x000fe200078e0014 */
[----:B------:R-:W-:Y:S08]  /*3cd0*/  @!P1 BRA `(.L_x_91) ;  /* 0x0000000000309947 */ /* 0x000ff00003800000 */
[----:B------:R-:W-:Y:S01]  /*3ce0*/  FSETP.GEU.AND P2, PT, |R11|, 4.2275390625, PT ;  /* 0x408748000b00780b */ /* 0x000fe20003f4e200 */
[C---:B------:R-:W-:Y:S02]  /*3cf0*/  DADD R18, R10.reuse, +INF ;  /* 0x7ff000000a127429 */ /* 0x040fe40000000000 */
[----:B------:R-:W-:-:S08]  /*3d00*/  DSETP.GEU.AND P1, PT, R10, RZ, PT ;  /* 0x000000ff0a00722a */ /* 0x000fd00003f2e000 */
[----:B------:R-:W-:Y:S02]  /*3d10*/  FSEL R18, R18, RZ, P1 ;  /* 0x000000ff12127208 */ /* 0x000fe40000800000 */
[----:B------:R-:W-:Y:S02]  /*3d20*/  @!P2 LEA.HI R17, R16, R16, RZ, 0x1 ;  /* 0x000000101011a211 */ /* 0x000fe400078f08ff */
[----:B------:R-:W-:Y:S02]  /*3d30*/  FSEL R19, R19, RZ, P1 ;  /* 0x000000ff13137208 */ /* 0x000fe40000800000 */
[----:B------:R-:W-:-:S05]  /*3d40*/  @!P2 SHF.R.S32.HI R17, RZ, 0x1, R17 ;  /* 0x00000001ff11a819 */ /* 0x000fca0000011411 */
[----:B------:R-:W-:Y:S02]  /*3d50*/  @!P2 IMAD.IADD R10, R16, 0x1, -R17 ;  /* 0x00000001100aa824 */ /* 0x000fe400078e0a11 */
[----:B------:R-:W-:-:S03]  /*3d60*/  @!P2 IMAD R21, R17, 0x100000, R21 ;  /* 0x001000001115a824 */ /* 0x000fc600078e0215 */
[----:B------:R-:W-:Y:S02]  /*3d70*/  @!P2 LEA R11, R10, 0x3ff00000, 0x14 ;  /* 0x3ff000000a0ba811 */ /* 0x000fe400078ea0ff */
[----:B------:R-:W-:-:S06]  /*3d80*/  @!P2 MOV R10, RZ ;  /* 0x000000ff000aa202 */ /* 0x000fcc0000000f00 */
[----:B------:R-:W-:-:S11]  /*3d90*/  @!P2 DMUL R18, R20, R10 ;  /* 0x0000000a1412a228 */ /* 0x000fd60000000000 */
.L_x_91:
[----:B------:R-:W-:Y:S01]  /*3da0*/  DFMA R22, R22, R18, R18 ;  /* 0x000000121616722b */ /* 0x000fe20000000012 */
[----:B------:R-:W-:Y:S01]  /*3db0*/  IMAD.MOV.U32 R16, RZ, RZ, R0 ;  /* 0x000000ffff107224 */ /* 0x000fe200078e0000 */
[----:B------:R-:W-:Y:S01]  /*3dc0*/  DSETP.NEU.AND P1, PT, |R18|, +INF , PT ;  /* 0x7ff000001200742a */ /* 0x000fe20003f2d200 */
[----:B------:R-:W-:-:S07]  /*3dd0*/  IMAD.MOV.U32 R17, RZ, RZ, 0x0 ;  /* 0x00000000ff117424 */ /* 0x000fce00078e00ff */
[----:B------:R-:W-:Y:S02]  /*3de0*/  FSEL R10, R18, R22, !P1 ;  /* 0x00000016120a7208 */ /* 0x000fe40004800000 */
[----:B------:R-:W-:Y:S01]  /*3df0*/  FSEL R11, R19, R23, !P1 ;  /* 0x00000017130b7208 */ /* 0x000fe20004800000 */
[----:B------:R-:W-:Y:S06]  /*3e00*/  RET.REL.NODEC R16 `(_Z18activation_softmaxPfS_S_i) ;  /* 0xffffffc0107c7950 */ /* 0x000fec0003c3ffff */
.L_x_92:
        /* <DEDUP_REMOVED lines=15> */
.L_x_101:


//--------------------- .text._Z15activation_reluPfS_S_ii --------------------------
	.section	.text._Z15activation_reluPfS_S_ii,"ax",@progbits
	.align	128
        .global         _Z15activation_reluPfS_S_ii
        .type           _Z15activation_reluPfS_S_ii,@function
        .size           _Z15activation_reluPfS_S_ii,(.L_x_108 - _Z15activation_reluPfS_S_ii)
        .other          _Z15activation_reluPfS_S_ii,@"STO_CUDA_ENTRY STV_DEFAULT"
_Z15activation_reluPfS_S_ii:
.text._Z15activation_reluPfS_S_ii:
[----:B------:R-:W-:Y:S08]  /*0000*/  LDC R1, c[0x0][0x37c] ;  /* 0x0000df00ff017b82 */ /* 0x000ff00000000800 */
[----:B------:R-:W0:Y:S02]  /*0010*/  LDC.64 R2, c[0x0][0x398] ;  /* 0x0000e600ff027b82 */ /* 0x000e240000000a00 */
[----:B0-----:R-:W-:-:S04]  /*0020*/  VIMNMX R0, PT, PT, R2, R3, PT ;  /* 0x0000000302007248 */ /* 0x001fc80003fe0100 */
[----:B------:R-:W-:-:S13]  /*0030*/  ISETP.GE.AND P0, PT, R0, 0x1, PT ;  /* 0x000000010000780c */ /* 0x000fda0003f06270 */
[----:B------:R-:W-:Y:S05]  /*0040*/  @!P0 EXIT ;  /* 0x000000000000894d */ /* 0x000fea0003800000 */
[----:B------:R-:W0:Y:S01]  /*0050*/  LDCU.64 UR6, c[0x0][0x380] ;  /* 0x00007000ff0677ac */ /* 0x000e220008000a00 */
[C---:B------:R-:W-:Y:S01]  /*0060*/  LOP3.LUT R18, R3.reuse, 0x7, RZ, 0xc0, !PT ;  /* 0x0000000703127812 */ /* 0x040fe200078ec0ff */
[----:B------:R-:W-:Y:S01]  /*0070*/  IMAD.MOV.U32 R5, RZ, RZ, RZ ;  /* 0x000000ffff057224 */ /* 0x000fe200078e00ff */
[----:B------:R-:W-:Y:S01]  /*0080*/  LOP3.LUT R4, R3, 0x3, RZ, 0xc0, !PT ;  /* 0x0000000303047812 */ /* 0x000fe200078ec0ff */
[----:B------:R-:W1:Y:S02]  /*0090*/  LDCU.64 UR4, c[0x0][0x390] ;  /* 0x00007200ff0477ac */ /* 0x000e640008000a00 */
[----:B------:R-:W-:Y:S01]  /*00a0*/  VIADD R0, R18, 0xffffffff ;  /* 0xffffffff12007836 */ /* 0x000fe20000000000 */
[----:B------:R-:W2:Y:S04]  /*00b0*/  LDCU.64 UR8, c[0x0][0x358] ;  /* 0x00006b00ff0877ac */ /* 0x000ea80008000a00 */
[----:B------:R-:W-:-:S02]  /*00c0*/  ISETP.GE.U32.AND P0, PT, R0, 0x3, PT ;  /* 0x000000030000780c */ /* 0x000fc40003f06070 */
[----:B------:R-:W-:Y:S01]  /*00d0*/  LOP3.LUT R0, R3, 0x7ffffff8, RZ, 0xc0, !PT ;  /* 0x7ffffff803007812 */ /* 0x000fe200078ec0ff */
[----:B0-----:R-:W-:-:S04]  /*00e0*/  UIADD3 UR6, UP0, UPT, UR6, 0x10, URZ ;  /* 0x0000001006067890 */ /* 0x001fc8000ff1e0ff */
[----:B------:R-:W-:Y:S01]  /*00f0*/  IMAD.MOV R6, RZ, RZ, -R0 ;  /* 0x000000ffff067224 */ /* 0x000fe200078e0a00 */
[----:B-1----:R-:W-:Y:S02]  /*0100*/  UIADD3 UR4, UP1, UPT, UR4, 0x10, URZ ;  /* 0x0000001004047890 */ /* 0x002fe4000ff3e0ff */
[----:B------:R-:W-:Y:S02]  /*0110*/  UIADD3.X UR7, UPT, UPT, URZ, UR7, URZ, UP0, !UPT ;  /* 0x00000007ff077290 */ /* 0x000fe400087fe4ff */
[----:B--2---:R-:W-:-:S12]  /*0120*/  UIADD3.X UR5, UPT, UPT, URZ, UR5, URZ, UP1, !UPT ;  /* 0x00000005ff057290 */ /* 0x004fd80008ffe4ff */
.L_x_98:
[----:B0-----:R-:W0:Y:S01]  /*0130*/  LDC.64 R2, c[0x0][0x388] ;  /* 0x0000e200ff027b82 */ /* 0x001e220000000a00 */
[----:B-1----:R-:W1:Y:S01]  /*0140*/  LDCU.64 UR10, c[0x0][0x398] ;  /* 0x00007300ff0a77ac */ /* 0x002e620008000a00 */
[----:B--2---:R-:W-:Y:S01]  /*0150*/  IMAD.MOV.U32 R8, RZ, RZ, RZ ;  /* 0x000000ffff087224 */ /* 0x004fe200078e00ff */
[----:B-1----:R-:W-:Y:S02]  /*0160*/  UISETP.GE.U32.AND UP0, UPT, UR11, 0x8, UPT ;  /* 0x000000080b00788c */ /* 0x002fe4000bf06070 */
[C---:B------:R-:W-:Y:S02]  /*0170*/  IMAD R7, R5.reuse, UR11, RZ ;  /* 0x0000000b05077c24 */ /* 0x040fe4000f8e02ff */
[C---:B0-----:R-:W-:Y:S01]  /*0180*/  IMAD.WIDE.U32 R2, R5.reuse, 0x4, R2 ;  /* 0x0000000405027825 */ /* 0x041fe200078e0002 */
[----:B------:R-:W-:-:S04]  /*0190*/  IADD3 R5, PT, PT, R5, 0x1, RZ ;  /* 0x0000000105057810 */ /* 0x000fc80007ffe0ff */
[----:B------:R-:W-:Y:S01]  /*01a0*/  ISETP.NE.AND P1, PT, R5, UR10, PT ;  /* 0x0000000a05007c0c */ /* 0x000fe2000bf25270 */
[----:B------:R-:W-:-:S12]  /*01b0*/  BRA.U !UP0, `(.L_x_93) ;  /* 0x00000005081c7547 */ /* 0x000fd8000b800000 */
[----:B------:R-:W-:Y:S01]  /*01c0*/  MOV R10, UR4 ;  /* 0x00000004000a7c02 */ /* 0x000fe20008000f00 */
[----:B------:R-:W-:Y:S02]  /*01d0*/  IMAD.U32 R11, RZ, RZ, UR5 ;  /* 0x00000005ff0b7e24 */ /* 0x000fe4000f8e00ff */
[----:B------:R-:W-:Y:S02]  /*01e0*/  IMAD.U32 R8, RZ, RZ, UR6 ;  /* 0x00000006ff087e24 */ /* 0x000fe4000f8e00ff */
[----:B------:R-:W-:Y:S02]  /*01f0*/  IMAD.U32 R9, RZ, RZ, UR7 ;  /* 0x00000007ff097e24 */ /* 0x000fe4000f8e00ff */
[----:B------:R-:W-:-:S04]  /*0200*/  IMAD.WIDE.U32 R10, R7, 0x4, R10 ;  /* 0x00000004070a7825 */ /* 0x000fc800078e000a */
[----:B------:R-:W-:Y:S01]  /*0210*/  IMAD.WIDE.U32 R8, R7, 0x4, R8 ;  /* 0x0000000407087825 */ /* 0x000fe200078e0008 */
[----:B------:R-:W-:-:S03]  /*0220*/  MOV R14, R10 ;  /* 0x0000000a000e7202 */ /* 0x000fc60000000f00 */
[----:B------:R-:W-:Y:S02]  /*0230*/  IMAD.MOV.U32 R15, RZ, RZ, R8 ;  /* 0x000000ffff0f7224 */ /* 0x000fe400078e0008 */
[----:B------:R-:W-:Y:S02]  /*0240*/  IMAD.MOV.U32 R16, RZ, RZ, R9 ;  /* 0x000000ffff107224 */ /* 0x000fe400078e0009 */
[----:B------:R-:W-:Y:S02]  /*0250*/  IMAD.MOV.U32 R17, RZ, RZ, R11 ;  /* 0x000000ffff117224 */ /* 0x000fe400078e000b */
[----:B------:R-:W-:-:S07]  /*0260*/  IMAD.MOV.U32 R12, RZ, RZ, R6 ;  /* 0x000000ffff0c7224 */ /* 0x000fce00078e0006 */
.L_x_94:
[----:B--2---:R-:W-:Y:S01]  /*0270*/  MOV R8, R15 ;  /* 0x0000000f00087202 */ /* 0x004fe20000000f00 */
[----:B------:R-:W-:Y:S01]  /*0280*/  IMAD.MOV.U32 R9, RZ, RZ, R16 ;  /* 0x000000ffff097224 */ /* 0x000fe200078e0010 */
[----:B------:R-:W2:Y:S04]  /*0290*/  LDG.E R11, desc[UR8][R2.64] ;  /* 0x00000008020b7981 */ /* 0x000ea8000c1e1900 */
[----:B------:R-:W2:Y:S02]  /*02a0*/  LDG.E R10, desc[UR8][R8.64+-0x10] ;  /* 0xfffff008080a7981 */ /* 0x000ea4000c1e1900 */
[----:B--2---:R-:W-:Y:S01]  /*02b0*/  FADD R13, R10, R11 ;  /* 0x0000000b0a0d7221 */ /* 0x004fe20000000000 */
[----:B------:R-:W-:Y:S01]  /*02c0*/  IMAD.MOV.U32 R10, RZ, RZ, R14 ;  /* 0x000000ffff0a7224 */ /* 0x000fe200078e000e */
[----:B------:R-:W-:-:S03]  /*02d0*/  MOV R11, R17 ;  /* 0x00000011000b7202 */ /* 0x000fc60000000f00 */
[----:B------:R-:W-:Y:S01]  /*02e0*/  FMNMX R15, RZ, R13, !PT ;  /* 0x0000000dff0f7209 */ /* 0x000fe20007800000 */
[----:B------:R0:W-:Y:S04]  /*02f0*/  STG.E desc[UR8][R8.64+-0x10], R13 ;  /* 0xfffff00d08007986 */ /* 0x0001e8000c101908 */
[----:B------:R1:W-:Y:S04]  /*0300*/  STG.E desc[UR8][R10.64+-0x10], R15 ;  /* 0xfffff00f0a007986 */ /* 0x0003e8000c101908 */
[----:B------:R-:W2:Y:S04]  /*0310*/  LDG.E R14, desc[UR8][R8.64+-0xc] ;  /* 0xfffff408080e7981 */ /* 0x000ea8000c1e1900 */
[----:B------:R-:W2:Y:S02]  /*0320*/  LDG.E R17, desc[UR8][R2.64] ;  /* 0x0000000802117981 */ /* 0x000ea4000c1e1900 */
[----:B--2---:R-:W-:-:S05]  /*0330*/  FADD R17, R14, R17 ;  /* 0x000000110e117221 */ /* 0x004fca0000000000 */
[----:B------:R-:W-:Y:S01]  /*0340*/  FMNMX R19, RZ, R17, !PT ;  /* 0x00000011ff137209 */ /* 0x000fe20007800000 */
[----:B------:R2:W-:Y:S04]  /*0350*/  STG.E desc[UR8][R8.64+-0xc], R17 ;  /* 0xfffff41108007986 */ /* 0x0005e8000c101908 */
[----:B------:R3:W-:Y:S04]  /*0360*/  STG.E desc[UR8][R10.64+-0xc], R19 ;  /* 0xfffff4130a007986 */ /* 0x0007e8000c101908 */
[----:B------:R-:W4:Y:S04]  /*0370*/  LDG.E R14, desc[UR8][R8.64+-0x8] ;  /* 0xfffff808080e7981 */ /* 0x000f28000c1e1900 */
[----:B------:R-:W4:Y:S02]  /*0380*/  LDG.E R21, desc[UR8][R2.64] ;  /* 0x0000000802157981 */ /* 0x000f24000c1e1900 */
[----:B----4-:R-:W-:-:S05]  /*0390*/  FADD R21, R14, R21 ;  /* 0x000000150e157221 */ /* 0x010fca0000000000 */
[----:B0-----:R-:W-:Y:S01]  /*03a0*/  FMNMX R13, RZ, R21, !PT ;  /* 0x00000015ff0d7209 */ /* 0x001fe20007800000 */
[----:B------:R0:W-:Y:S04]  /*03b0*/  STG.E desc[UR8][R8.64+-0x8], R21 ;  /* 0xfffff81508007986 */ /* 0x0001e8000c101908 */
[----:B------:R4:W-:Y:S04]  /*03c0*/  STG.E desc[UR8][R10.64+-0x8], R13 ;  /* 0xfffff80d0a007986 */ /* 0x0009e8000c101908 */
[----:B------:R-:W5:Y:S04]  /*03d0*/  LDG.E R14, desc[UR8][R8.64+-0x4] ;  /* 0xfffffc08080e7981 */ /* 0x000f68000c1e1900 */
[----:B-1----:R-:W5:Y:S02]  /*03e0*/  LDG.E R15, desc[UR8][R2.64] ;  /* 0x00000008020f7981 */ /* 0x002f64000c1e1900 */
[----:B-----5:R-:W-:-:S05]  /*03f0*/  FADD R15, R14, R15 ;  /* 0x0000000f0e0f7221 */ /* 0x020fca0000000000 */
[----:B--2---:R-:W-:Y:S01]  /*0400*/  FMNMX R17, RZ, R15, !PT ;  /* 0x0000000fff117209 */ /* 0x004fe20007800000 */
[----:B------:R1:W-:Y:S04]  /*0410*/  STG.E desc[UR8][R8.64+-0x4], R15 ;  /* 0xfffffc0f08007986 */ /* 0x0003e8000c101908 */
[----:B------:R2:W-:Y:S04]  /*0420*/  STG.E desc[UR8][R10.64+-0x4], R17 ;  /* 0xfffffc110a007986 */ /* 0x0005e8000c101908 */
[----:B------:R-:W5:Y:S04]  /*0430*/  LDG.E R14, desc[UR8][R8.64] ;  /* 0x00000008080e7981 */ /* 0x000f68000c1e1900 */
[----:B---3--:R-:W5:Y:S02]  /*0440*/  LDG.E R19, desc[UR8][R2.64] ;  /* 0x0000000802137981 */ /* 0x008f64000c1e1900 */
[----:B-----5:R-:W-:-:S05]  /*0450*/  FADD R19, R14, R19 ;  /* 0x000000130e137221 */ /* 0x020fca0000000000 */
[----:B0-----:R-:W-:Y:S01]  /*0460*/  FMNMX R21, RZ, R19, !PT ;  /* 0x00000013ff157209 */ /* 0x001fe20007800000 */
[----:B------:R0:W-:Y:S04]  /*0470*/  STG.E desc[UR8][R8.64], R19 ;  /* 0x0000001308007986 */ /* 0x0001e8000c101908 */
[----:B------:R3:W-:Y:S04]  /*0480*/  STG.E desc[UR8][R10.64], R21 ;  /* 0x000000150a007986 */ /* 0x0007e8000c101908 */
[----:B----4-:R-:W4:Y:S04]  /*0490*/  LDG.E R13, desc[UR8][R8.64+0x4] ;  /* 0x00000408080d7981 */ /* 0x010f28000c1e1900 */
[----:B------:R-:W4:Y:S02]  /*04a0*/  LDG.E R14, desc[UR8][R2.64] ;  /* 0x00000008020e7981 */ /* 0x000f24000c1e1900 */
[----:B----4-:R-:W-:-:S05]  /*04b0*/  FADD R13, R13, R14 ;  /* 0x0000000e0d0d7221 */ /* 0x010fca0000000000 */
[----:B-1----:R-:W-:Y:S01]  /*04c0*/  FMNMX R15, RZ, R13, !PT ;  /* 0x0000000dff0f7209 */ /* 0x002fe20007800000 */
[----:B------:R-:W-:Y:S04]  /*04d0*/  STG.E desc[UR8][R8.64+0x4], R13 ;  /* 0x0000040d08007986 */ /* 0x000fe8000c101908 */
[----:B------:R1:W-:Y:S04]  /*04e0*/  STG.E desc[UR8][R10.64+0x4], R15 ;  /* 0x0000040f0a007986 */ /* 0x0003e8000c101908 */
[----:B------:R-:W4:Y:S04]  /*04f0*/  LDG.E R14, desc[UR8][R8.64+0x8] ;  /* 0x00000808080e7981 */ /* 0x000f28000c1e1900 */
[----:B--2---:R-:W4:Y:S02]  /*0500*/  LDG.E R17, desc[UR8][R2.64] ;  /* 0x0000000802117981 */ /* 0x004f24000c1e1900 */
[----:B----4-:R-:W-:-:S05]  /*0510*/  FADD R17, R14, R17 ;  /* 0x000000110e117221 */ /* 0x010fca0000000000 */
[----:B0-----:R-:W-:Y:S01]  /*0520*/  FMNMX R19, RZ, R17, !PT ;  /* 0x00000011ff137209 */ /* 0x001fe20007800000 */
[----:B------:R0:W-:Y:S04]  /*0530*/  STG.E desc[UR8][R8.64+0x8], R17 ;  /* 0x0000081108007986 */ /* 0x0001e8000c101908 */
[----:B------:R2:W-:Y:S04]  /*0540*/  STG.E desc[UR8][R10.64+0x8], R19 ;  /* 0x000008130a007986 */ /* 0x0005e8000c101908 */
[----:B------:R-:W4:Y:S04]  /*0550*/  LDG.E R14, desc[UR8][R8.64+0xc] ;  /* 0x00000c08080e7981 */ /* 0x000f28000c1e1900 */
[----:B---3--:R-:W4:Y:S01]  /*0560*/  LDG.E R21, desc[UR8][R2.64] ;  /* 0x0000000802157981 */ /* 0x008f22000c1e1900 */
[----:B------:R-:W-:Y:S01]  /*0570*/  VIADD R12, R12, 0x8 ;  /* 0x000000080c0c7836 */ /* 0x000fe20000000000 */
[----:B-1----:R-:W-:-:S04]  /*0580*/  IADD3 R15, P3, PT, R8, 0x20, RZ ;  /* 0x00000020080f7810 */ /* 0x002fc80007f7e0ff */
[----:B------:R-:W-:Y:S01]  /*0590*/  ISETP.NE.AND P2, PT, R12, RZ, PT ;  /* 0x000000ff0c00720c */ /* 0x000fe20003f45270 */
[----:B------:R-:W-:Y:S02]  /*05a0*/  IMAD.X R16, RZ, RZ, R9, P3 ;  /* 0x000000ffff107224 */ /* 0x000fe400018e0609 */
[----:B----4-:R-:W-:Y:S01]  /*05b0*/  FADD R21, R14, R21 ;  /* 0x000000150e157221 */ /* 0x010fe20000000000 */
[----:B------:R-:W-:-:S04]  /*05c0*/  IADD3 R14, P4, PT, R10, 0x20, RZ ;  /* 0x000000200a0e7810 */ /* 0x000fc80007f9e0ff */
[----:B------:R-:W-:Y:S01]  /*05d0*/  FMNMX R13, RZ, R21, !PT ;  /* 0x00000015ff0d7209 */ /* 0x000fe20007800000 */
[----:B------:R2:W-:Y:S01]  /*05e0*/  STG.E desc[UR8][R8.64+0xc], R21 ;  /* 0x00000c1508007986 */ /* 0x0005e2000c101908 */
[----:B0-----:R-:W-:-:S03]  /*05f0*/  IADD3.X R17, PT, PT, RZ, R11, RZ, P4, !PT ;  /* 0x0000000bff117210 */ /* 0x001fc600027fe4ff */
[----:B------:R2:W-:Y:S01]  /*0600*/  STG.E desc[UR8][R10.64+0xc], R13 ;  /* 0x00000c0d0a007986 */ /* 0x0005e2000c101908 */
[----:B------:R-:W-:Y:S05]  /*0610*/  @P2 BRA `(.L_x_94) ;  /* 0xfffffffc00142947 */ /* 0x000fea000383ffff */
[----:B--2---:R-:W-:-:S07]  /*0620*/  IMAD.MOV.U32 R8, RZ, RZ, R0 ;  /* 0x000000ffff087224 */ /* 0x004fce00078e0000 */
.L_x_93:
[----:B------:R-:W-:-:S13]  /*0630*/  ISETP.NE.AND P2, PT, R18, RZ, PT ;  /* 0x000000ff1200720c */ /* 0x000fda0003f45270 */
[----:B------:R-:W-:Y:S05]  /*0640*/  @!P2 BRA `(.L_x_95) ;  /* 0x000000040058a947 */ /* 0x000fea0003800000 */
[----:B------:R-:W-:Y:S01]  /*0650*/  ISETP.NE.AND P2, PT, R4, RZ, PT ;  /* 0x000000ff0400720c */ /* 0x000fe20003f45270 */
[----:B------:R-:W-:-:S12]  /*0660*/  @!P0 BRA `(.L_x_96) ;  /* 0x0000000000a08947 */ /* 0x000fd80003800000 */
[----:B------:R-:W0:Y:S01]  /*0670*/  LDC.64 R10, c[0x0][0x380] ;  /* 0x0000e000ff0a7b82 */ /* 0x000e220000000a00 */
[----:B------:R-:W-:Y:S01]  /*0680*/  IMAD.IADD R17, R7, 0x1, R8 ;  /* 0x0000000107117824 */ /* 0x000fe200078e0208 */
[----:B------:R-:W2:Y:S01]  /*0690*/  LDG.E R14, desc[UR8][R2.64] ;  /* 0x00000008020e7981 */ /* 0x000ea2000c1e1900 */
[----:B------:R-:W1:Y:S05]  /*06a0*/  LDCU.64 UR12, c[0x0][0x380] ;  /* 0x00007000ff0c77ac */ /* 0x000e6a0008000a00 */
[----:B------:R-:W3:Y:S01]  /*06b0*/  LDC.64 R12, c[0x0][0x390] ;  /* 0x0000e400ff0c7b82 */ /* 0x000ee20000000a00 */
[----:B0-----:R-:W-:-:S05]  /*06c0*/  IMAD.WIDE.U32 R10, R17, 0x4, R10 ;  /* 0x00000004110a7825 */ /* 0x001fca00078e000a */
[----:B------:R-:W2:Y:S01]  /*06d0*/  LDG.E R9, desc[UR8][R10.64] ;  /* 0x000000080a097981 */ /* 0x000ea2000c1e1900 */
[----:B------:R-:W-:-:S04]  /*06e0*/  IADD3 R22, P3, PT, R7, R8, RZ ;  /* 0x0000000807167210 */ /* 0x000fc80007f7e0ff */
[----:B------:R-:W-:Y:S01]  /*06f0*/  IADD3.X R15, PT, PT, RZ, RZ, RZ, P3, !PT ;  /* 0x000000ffff0f7210 */ /* 0x000fe20001ffe4ff */
[----:B------:R-:W-:-:S03]  /*0700*/  IMAD.SHL.U32 R21, R22, 0x4, RZ ;  /* 0x0000000416157824 */ /* 0x000fc600078e00ff */
[----:B------:R-:W-:Y:S01]  /*0710*/  SHF.L.U64.HI R22, R22, 0x2, R15 ;  /* 0x0000000216167819 */ /* 0x000fe2000001020f */
[----:B---3--:R-:W-:-:S04]  /*0720*/  IMAD.WIDE.U32 R16, R17, 0x4, R12 ;  /* 0x0000000411107825 */ /* 0x008fc800078e000c */
[----:B--2---:R-:W-:Y:S01]  /*0730*/  FADD R9, R9, R14 ;  /* 0x0000000e09097221 */ /* 0x004fe20000000000 */
[----:B-1----:R-:W-:-:S04]  /*0740*/  IADD3 R14, P3, PT, R21, UR12, RZ ;  /* 0x0000000c150e7c10 */ /* 0x002fc8000ff7e0ff */
[----:B------:R-:W-:Y:S02]  /*0750*/  FMNMX R19, RZ, R9, !PT ;  /* 0x00000009ff137209 */ /* 0x000fe40007800000 */
[----:B------:R-:W-:Y:S01]  /*0760*/  IADD3.X R15, PT, PT, R22, UR13, RZ, P3, !PT ;  /* 0x0000000d160f7c10 */ /* 0x000fe20009ffe4ff */
[----:B------:R0:W-:Y:S01]  /*0770*/  STG.E desc[UR8][R10.64], R9 ;  /* 0x000000090a007986 */ /* 0x0001e2000c101908 */
[----:B------:R-:W1:Y:S03]  /*0780*/  LDCU.64 UR12, c[0x0][0x390] ;  /* 0x00007200ff0c77ac */ /* 0x000e660008000a00 */
[----:B------:R2:W-:Y:S04]  /*0790*/  STG.E desc[UR8][R16.64], R19 ;  /* 0x0000001310007986 */ /* 0x0005e8000c101908 */
[----:B------:R-:W3:Y:S04]  /*07a0*/  LDG.E R20, desc[UR8][R2.64] ;  /* 0x0000000802147981 */ /* 0x000ee8000c1e1900 */
[----:B------:R-:W3:Y:S01]  /*07b0*/  LDG.E R13, desc[UR8][R14.64+0x4] ;  /* 0x000004080e0d7981 */ /* 0x000ee2000c1e1900 */
[----:B-1----:R-:W-:Y:S01]  /*07c0*/  IADD3 R12, P3, PT, R21, UR12, RZ ;  /* 0x0000000c150c7c10 */ /* 0x002fe2000ff7e0ff */
[----:B---3--:R-:W-:-:S03]  /*07d0*/  FADD R21, R13, R20 ;  /* 0x000000140d157221 */ /* 0x008fc60000000000 */
[----:B------:R-:W-:Y:S02]  /*07e0*/  IADD3.X R13, PT, PT, R22, UR13, RZ, P3, !PT ;  /* 0x0000000d160d7c10 */ /* 0x000fe40009ffe4ff */
[----:B------:R-:W-:Y:S01]  /*07f0*/  FMNMX R23, RZ, R21, !PT ;  /* 0x00000015ff177209 */ /* 0x000fe20007800000 */
[----:B------:R1:W-:Y:S04]  /*0800*/  STG.E desc[UR8][R14.64+0x4], R21 ;  /* 0x000004150e007986 */ /* 0x0003e8000c101908 */
[----:B------:R1:W-:Y:S04]  /*0810*/  STG.E desc[UR8][R12.64+0x4], R23 ;  /* 0x000004170c007986 */ /* 0x0003e8000c101908 */
[----:B0-----:R-:W3:Y:S04]  /*0820*/  LDG.E R9, desc[UR8][R14.64+0x8] ;  /* 0x000008080e097981 */ /* 0x001ee8000c1e1900 */
[----:B------:R-:W3:Y:S02]  /*0830*/  LDG.E R10, desc[UR8][R2.64] ;  /* 0x00000008020a7981 */ /* 0x000ee4000c1e1900 */
[----:B---3--:R-:W-:-:S05]  /*0840*/  FADD R9, R9, R10 ;  /* 0x0000000a09097221 */ /* 0x008fca0000000000 */
[----:B------:R-:W-:Y:S01]  /*0850*/  FMNMX R11, RZ, R9, !PT ;  /* 0x00000009ff0b7209 */ /* 0x000fe20007800000 */
[----:B------:R1:W-:Y:S04]  /*0860*/  STG.E desc[UR8][R14.64+0x8], R9 ;  /* 0x000008090e007986 */ /* 0x0003e8000c101908 */
[----:B------:R1:W-:Y:S04]  /*0870*/  STG.E desc[UR8][R12.64+0x8], R11 ;  /* 0x0000080b0c007986 */ /* 0x0003e8000c101908 */
[----:B------:R-:W3:Y:S04]  /*0880*/  LDG.E R10, desc[UR8][R14.64+0xc] ;  /* 0x00000c080e0a7981 */ /* 0x000ee8000c1e1900 */
[----:B--2---:R-:W3:Y:S01]  /*0890*/  LDG.E R17, desc[UR8][R2.64] ;  /* 0x0000000802117981 */ /* 0x004ee2000c1e1900 */
[----:B------:R-:W-:-:S02]  /*08a0*/  VIADD R8, R8, 0x4 ;  /* 0x0000000408087836 */ /* 0x000fc40000000000 */
[----:B---3--:R-:W-:-:S05]  /*08b0*/  FADD R17, R10, R17 ;  /* 0x000000110a117221 */ /* 0x008fca0000000000 */
[----:B------:R-:W-:Y:S01]  /*08c0*/  FMNMX R19, RZ, R17, !PT ;  /* 0x00000011ff137209 */ /* 0x000fe20007800000 */
[----:B------:R1:W-:Y:S04]  /*08d0*/  STG.E desc[UR8][R14.64+0xc], R17 ;  /* 0x00000c110e007986 */ /* 0x0003e8000c101908 */
[----:B------:R1:W-:Y:S02]  /*08e0*/  STG.E desc[UR8][R12.64+0xc], R19 ;  /* 0x00000c130c007986 */ /* 0x0003e4000c101908 */
.L_x_96:
[----:B------:R-:W-:Y:S05]  /*08f0*/  @!P2 BRA `(.L_x_95) ;  /* 0x0000000000aca947 */ /* 0x000fea0003800000 */
[----:B------:R-:W-:Y:S01]  /*0900*/  ISETP.NE.AND P2, PT, R4, 0x1, PT ;  /* 0x000000010400780c */ /* 0x000fe20003f45270 */
[----:B------:R-:W-:-:S12]  /*0910*/  ULOP3.LUT UP0, URZ, UR11, 0x1, URZ, 0xc0, !UPT ;  /* 0x000000010bff7892 */ /* 0x000fd8000f80c0ff */
[----:B------:R-:W-:Y:S05]  /*0920*/  @!P2 BRA `(.L_x_97) ;  /* 0x000000000070a947 */ /* 0x000fea0003800000 */
[----:B-1----:R-:W0:Y:S01]  /*0930*/  LDC.64 R10, c[0x0][0x380] ;  /* 0x0000e000ff0a7b82 */ /* 0x002e220000000a00 */
[----:B------:R-:W-:Y:S01]  /*0940*/  IADD3 R17, PT, PT, R7, R8, RZ ;  /* 0x0000000807117210 */ /* 0x000fe20007ffe0ff */
[----:B------:R-:W2:Y:S01]  /*0950*/  LDG.E R12, desc[UR8][R2.64] ;  /* 0x00000008020c7981 */ /* 0x000ea2000c1e1900 */
[----:B------:R-:W1:Y:S05]  /*0960*/  LDCU.64 UR10, c[0x0][0x380] ;  /* 0x00007000ff0a77ac */ /* 0x000e6a0008000a00 */
[----:B------:R-:W3:Y:S01]  /*0970*/  LDC.64 R14, c[0x0][0x390] ;  /* 0x0000e400ff0e7b82 */ /* 0x000ee20000000a00 */
[----:B0-----:R-:W-:-:S05]  /*0980*/  IMAD.WIDE.U32 R10, R17, 0x4, R10 ;  /* 0x00000004110a7825 */ /* 0x001fca00078e000a */
[----:B------:R-:W2:Y:S01]  /*0990*/  LDG.E R9, desc[UR8][R10.64] ;  /* 0x000000080a097981 */ /* 0x000ea2000c1e1900 */
[----:B------:R-:W-:-:S05]  /*09a0*/  IADD3 R13, P2, PT, R7, R8, RZ ;  /* 0x00000008070d7210 */ /* 0x000fca0007f5e0ff */
[----:B------:R-:W-:Y:S02]  /*09b0*/  IMAD.X R16, RZ, RZ, RZ, P2 ;  /* 0x000000ffff107224 */ /* 0x000fe400010e06ff */
        /* <DEDUP_REMOVED lines=10> */
[----:B------:R-:W2:Y:S04]  /*0a60*/  LDG.E R20, desc[UR8][R2.64] ;  /* 0x0000000802147981 */ /* 0x000ea8000c1e1900 */
[----:B------:R-:W2:Y:S01]  /*0a70*/  LDG.E R15, desc[UR8][R12.64+0x4] ;  /* 0x000004080c0f7981 */ /* 0x000ea2000c1e1900 */
[----:B-1----:R-:W-:-:S02]  /*0a80*/  IADD3 R14, P2, PT, R21, UR10, RZ ;  /* 0x0000000a150e7c10 */ /* 0x002fc4000ff5e0ff */
[----:B------:R-:W-:Y:S01]  /*0a90*/  IADD3 R8, PT, PT, R8, 0x2, RZ ;  /* 0x0000000208087810 */ /* 0x000fe20007ffe0ff */
[----:B--2---:R-:W-:Y:S01]  /*0aa0*/  FADD R21, R15, R20 ;  /* 0x000000140f157221 */ /* 0x004fe20000000000 */
[----:B------:R-:W-:-:S04]  /*0ab0*/  IADD3.X R15, PT, PT, R22, UR11, RZ, P2, !PT ;  /* 0x0000000b160f7c10 */ /* 0x000fc800097fe4ff */
[----:B------:R-:W-:Y:S01]  /*0ac0*/  FMNMX R23, RZ, R21, !PT ;  /* 0x00000015ff177209 */ /* 0x000fe20007800000 */
[----:B------:R0:W-:Y:S04]  /*0ad0*/  STG.E desc[UR8][R12.64+0x4], R21 ;  /* 0x000004150c007986 */ /* 0x0001e8000c101908 */
[----:B------:R0:W-:Y:S02]  /*0ae0*/  STG.E desc[UR8][R14.64+0x4], R23 ;  /* 0x000004170e007986 */ /* 0x0001e4000c101908 */
.L_x_97:
[----:B------:R-:W-:Y:S05]  /*0af0*/  BRA.U !UP0, `(.L_x_95) ;  /* 0x00000001082c7547 */ /* 0x000fea000b800000 */
[----:B01----:R-:W0:Y:S01]  /*0b00*/  LDC.64 R10, c[0x0][0x380] ;  /* 0x0000e000ff0a7b82 */ /* 0x003e220000000a00 */
[----:B------:R-:W-:Y:S01]  /*0b10*/  IMAD.IADD R7, R7, 0x1, R8 ;  /* 0x0000000107077824 */ /* 0x000fe200078e0208 */
[----:B------:R-:W2:Y:S03]  /*0b20*/  LDG.E R3, desc[UR8][R2.64] ;  /* 0x0000000802037981 */ /* 0x000ea6000c1e1900 */
[----:B0-----:R-:W-:-:S03]  /*0b30*/  IMAD.WIDE.U32 R8, R7, 0x4, R10 ;  /* 0x0000000407087825 */ /* 0x001fc600078e000a */
[----:B------:R-:W0:Y:S02]  /*0b40*/  LDC.64 R10, c[0x0][0x390] ;  /* 0x0000e400ff0a7b82 */ /* 0x000e240000000a00 */
[----:B------:R-:W2:Y:S01]  /*0b50*/  LDG.E R12, desc[UR8][R8.64] ;  /* 0x00000008080c7981 */ /* 0x000ea2000c1e1900 */
[----:B0-----:R-:W-:-:S04]  /*0b60*/  IMAD.WIDE.U32 R10, R7, 0x4, R10 ;  /* 0x00000004070a7825 */ /* 0x001fc800078e000a */
[----:B--2---:R-:W-:-:S05]  /*0b70*/  FADD R13, R12, R3 ;  /* 0x000000030c0d7221 */ /* 0x004fca0000000000 */
[----:B------:R-:W-:Y:S01]  /*0b80*/  FMNMX R7, RZ, R13, !PT ;  /* 0x0000000dff077209 */ /* 0x000fe20007800000 */
[----:B------:R2:W-:Y:S04]  /*0b90*/  STG.E desc[UR8][R8.64], R13 ;  /* 0x0000000d08007986 */ /* 0x0005e8000c101908 */
[----:B------:R2:W-:Y:S02]  /*0ba0*/  STG.E desc[UR8][R10.64], R7 ;  /* 0x000000070a007986 */ /* 0x0005e4000c101908 */
.L_x_95:
[----:B------:R-:W-:Y:S05]  /*0bb0*/  @P1 BRA `(.L_x_98) ;  /* 0xfffffff4005c1947 */ /* 0x000fea000383ffff */
[----:B------:R-:W-:Y:S05]  /*0bc0*/  EXIT ;  /* 0x000000000000794d */ /* 0x000fea0003800000 */
.L_x_99:
        /* <DEDUP_REMOVED lines=11> */
.L_x_108:


//--------------------- .nv.shared.reserved.0     --------------------------
	.section	.nv.shared.reserved.0,"aw",@nobits
	.weak		__nv_reservedSMEM_offset_0_alias
	.size		__nv_reservedSMEM_offset_0_alias, 0, 64
	.other		__nv_reservedSMEM_offset_0_alias,@"STO_CUDA_RESERVED_SHARED STV_DEFAULT"
__nv_reservedSMEM_offset_0_alias:
	.zero		0
	.zero		64


//--------------------- .nv.constant0._Z14calculate_lossPfPiS_iii --------------------------
	.section	.nv.constant0._Z14calculate_lossPfPiS_iii,"a",@progbits
	.sectionflags	@""
	.align	4
.nv.constant0._Z14calculate_lossPfPiS_iii:
	.zero		932


//--------------------- .nv.constant0._Z27matrix_element_wise_productPfS_S_i --------------------------
	.section	.nv.constant0._Z27matrix_element_wise_productPfS_S_i,"a",@progbits
	.sectionflags	@""
	.align	4
.nv.constant0._Z27matrix_element_wise_productPfS_S_i:
	.zero		924


//--------------------- .nv.constant0._Z10relu_primePfi --------------------------
	.section	.nv.constant0._Z10relu_primePfi,"a",@progbits
	.sectionflags	@""
	.align	4
.nv.constant0._Z10relu_primePfi:
	.zero		908


//--------------------- .nv.constant0._Z11zero_matrixPfi --------------------------
	.section	.nv.constant0._Z11zero_matrixPfi,"a",@progbits
	.sectionflags	@""
	.align	4
.nv.constant0._Z11zero_matrixPfi:
	.zero		908


//--------------------- .nv.constant0._Z10matrix_addPfS_S_fi --------------------------
	.section	.nv.constant0._Z10matrix_addPfS_S_fi,"a",@progbits
	.sectionflags	@""
	.align	4
.nv.constant0._Z10matrix_addPfS_S_fi:
	.zero		928


//--------------------- .nv.constant0._Z18activation_softmaxPfS_S_i --------------------------
	.section	.nv.constant0._Z18activation_softmaxPfS_S_i,"a",@progbits
	.sectionflags	@""
	.align	4
.nv.constant0._Z18activation_softmaxPfS_S_i:
	.zero		924


//--------------------- .nv.constant0._Z15activation_reluPfS_S_ii --------------------------
	.section	.nv.constant0._Z15activation_reluPfS_S_ii,"a",@progbits
	.sectionflags	@""
	.align	4
.nv.constant0._Z15activation_reluPfS_S_ii:
	.zero		928


//--------------------- SYMBOLS --------------------------

	.type		.nv.reservedSmem.offset0,@object
	.size		.nv.reservedSmem.offset0,0x4
	.type		malloc,@function
